//
// Generated by NVIDIA NVVM Compiler
//
// Compiler Build ID: CL-36424714
// Cuda compilation tools, release 13.0, V13.0.88
// Based on NVVM 20.0.0
//

.version 9.0
.target sm_100
.address_size 64

	// .globl	_Z15DERIVATIVE_STEPPdS_S_di
.func  (.param .b64 func_retval0) __internal_accurate_pow
(
	.param .b64 __internal_accurate_pow_param_0
)
;

.visible .entry _Z15DERIVATIVE_STEPPdS_S_di(
	.param .u64 .ptr .align 1 _Z15DERIVATIVE_STEPPdS_S_di_param_0,
	.param .u64 .ptr .align 1 _Z15DERIVATIVE_STEPPdS_S_di_param_1,
	.param .u64 .ptr .align 1 _Z15DERIVATIVE_STEPPdS_S_di_param_2,
	.param .f64 _Z15DERIVATIVE_STEPPdS_S_di_param_3,
	.param .u32 _Z15DERIVATIVE_STEPPdS_S_di_param_4
)
{
	.reg .pred 	%p<5>;
	.reg .b32 	%r<7>;
	.reg .b64 	%rd<14>;
	.reg .b64 	%fd<8>;

	ld.param.u64 	%rd3, [_Z15DERIVATIVE_STEPPdS_S_di_param_0];
	ld.param.u64 	%rd4, [_Z15DERIVATIVE_STEPPdS_S_di_param_1];
	ld.param.u64 	%rd5, [_Z15DERIVATIVE_STEPPdS_S_di_param_2];
	ld.param.f64 	%fd1, [_Z15DERIVATIVE_STEPPdS_S_di_param_3];
	ld.param.u32 	%r2, [_Z15DERIVATIVE_STEPPdS_S_di_param_4];
	cvta.to.global.u64 	%rd1, %rd4;
	cvta.to.global.u64 	%rd2, %rd5;
	mov.u32 	%r3, %tid.x;
	mov.u32 	%r4, %ctaid.x;
	mov.u32 	%r5, %ntid.x;
	mad.lo.s32 	%r1, %r4, %r5, %r3;
	setp.ge.s32 	%p1, %r1, %r2;
	@%p1 bra 	$L__BB0_4;
	setp.ne.s32 	%p2, %r1, 0;
	add.s32 	%r6, %r2, -1;
	setp.ne.s32 	%p3, %r1, %r6;
	and.pred  	%p4, %p2, %p3;
	@%p4 bra 	$L__BB0_3;
	mul.wide.s32 	%rd11, %r1, 8;
	add.s64 	%rd12, %rd2, %rd11;
	ld.global.f64 	%fd6, [%rd12];
	sub.f64 	%fd7, %fd6, %fd1;
	add.s64 	%rd13, %rd1, %rd11;
	st.global.f64 	[%rd13], %fd7;
	bra.uni 	$L__BB0_4;
$L__BB0_3:
	mul.wide.s32 	%rd6, %r1, 8;
	add.s64 	%rd7, %rd2, %rd6;
	ld.global.f64 	%fd2, [%rd7];
	sub.f64 	%fd3, %fd2, %fd1;
	cvta.to.global.u64 	%rd8, %rd3;
	add.s64 	%rd9, %rd8, %rd6;
	ld.global.f64 	%fd4, [%rd9];
	mul.f64 	%fd5, %fd3, %fd4;
	add.s64 	%rd10, %rd1, %rd6;
	st.global.f64 	[%rd10], %fd5;
$L__BB0_4:
	ret;

}
	// .globl	_Z11UPDATE_STEPPdS_S_di
.visible .entry _Z11UPDATE_STEPPdS_S_di(
	.param .u64 .ptr .align 1 _Z11UPDATE_STEPPdS_S_di_param_0,
	.param .u64 .ptr .align 1 _Z11UPDATE_STEPPdS_S_di_param_1,
	.param .u64 .ptr .align 1 _Z11UPDATE_STEPPdS_S_di_param_2,
	.param .f64 _Z11UPDATE_STEPPdS_S_di_param_3,
	.param .u32 _Z11UPDATE_STEPPdS_S_di_param_4
)
{
	.reg .pred 	%p<4>;
	.reg .b32 	%r<9>;
	.reg .b64 	%rd<15>;
	.reg .b64 	%fd<14>;

	ld.param.u64 	%rd5, [_Z11UPDATE_STEPPdS_S_di_param_1];
	ld.param.u64 	%rd6, [_Z11UPDATE_STEPPdS_S_di_param_2];
	ld.param.f64 	%fd13, [_Z11UPDATE_STEPPdS_S_di_param_3];
	ld.param.u32 	%r2, [_Z11UPDATE_STEPPdS_S_di_param_4];
	cvta.to.global.u64 	%rd1, %rd6;
	mov.u32 	%r4, %tid.x;
	mov.u32 	%r5, %ctaid.x;
	mov.u32 	%r6, %ntid.x;
	mad.lo.s32 	%r7, %r5, %r6, %r4;
	setp.lt.s32 	%p1, %r7, 1;
	add.s32 	%r8, %r2, -1;
	setp.ge.s32 	%p2, %r7, %r8;
	or.pred  	%p3, %p1, %p2;
	@%p3 bra 	$L__BB1_2;
	cvt.u64.u32 	%rd14, %r7;
	mul.wide.u32 	%rd9, %r7, 8;
	add.s64 	%rd10, %rd1, %rd9;
	ld.global.f64 	%fd7, [%rd10+8];
	ld.global.f64 	%fd8, [%rd10+-8];
	add.f64 	%fd9, %fd7, %fd8;
	mul.f64 	%fd12, %fd13, %fd9;
	mov.f64 	%fd13, 0d3FE0000000000000;
	bra.uni 	$L__BB1_3;
$L__BB1_2:
	cvt.s64.s32 	%rd14, %r7;
	mul.wide.s32 	%rd7, %r7, 8;
	add.s64 	%rd8, %rd1, %rd7;
	ld.global.f64 	%fd12, [%rd8];
$L__BB1_3:
	cvta.to.global.u64 	%rd11, %rd5;
	shl.b64 	%rd12, %rd14, 3;
	add.s64 	%rd13, %rd11, %rd12;
	ld.global.f64 	%fd10, [%rd13];
	fma.rn.f64 	%fd11, %fd12, %fd13, %fd10;
	st.global.f64 	[%rd13], %fd11;
	ret;

}
	// .globl	_Z10FINAL_STEPPdS_di
.visible .entry _Z10FINAL_STEPPdS_di(
	.param .u64 .ptr .align 1 _Z10FINAL_STEPPdS_di_param_0,
	.param .u64 .ptr .align 1 _Z10FINAL_STEPPdS_di_param_1,
	.param .f64 _Z10FINAL_STEPPdS_di_param_2,
	.param .u32 _Z10FINAL_STEPPdS_di_param_3
)
{
	.reg .b32 	%r<5>;
	.reg .b64 	%rd<8>;
	.reg .b64 	%fd<5>;

	ld.param.u64 	%rd1, [_Z10FINAL_STEPPdS_di_param_0];
	ld.param.u64 	%rd2, [_Z10FINAL_STEPPdS_di_param_1];
	ld.param.f64 	%fd1, [_Z10FINAL_STEPPdS_di_param_2];
	cvta.to.global.u64 	%rd3, %rd1;
	cvta.to.global.u64 	%rd4, %rd2;
	mov.u32 	%r1, %tid.x;
	mov.u32 	%r2, %ctaid.x;
	mov.u32 	%r3, %ntid.x;
	mad.lo.s32 	%r4, %r2, %r3, %r1;
	mul.wide.s32 	%rd5, %r4, 8;
	add.s64 	%rd6, %rd4, %rd5;
	ld.global.f64 	%fd2, [%rd6];
	add.s64 	%rd7, %rd3, %rd5;
	ld.global.f64 	%fd3, [%rd7];
	fma.rn.f64 	%fd4, %fd1, %fd2, %fd3;
	st.global.f64 	[%rd7], %fd4;
	ret;

}
	// .globl	_Z18NORMALIZE_CONSTANTPdS_
.visible .entry _Z18NORMALIZE_CONSTANTPdS_(
	.param .u64 .ptr .align 1 _Z18NORMALIZE_CONSTANTPdS__param_0,
	.param .u64 .ptr .align 1 _Z18NORMALIZE_CONSTANTPdS__param_1
)
{
	.reg .pred 	%p<14>;
	.reg .b32 	%r<23>;
	.reg .b64 	%rd<7>;
	.reg .b64 	%fd<21>;

	ld.param.u64 	%rd2, [_Z18NORMALIZE_CONSTANTPdS__param_0];
	ld.param.u64 	%rd1, [_Z18NORMALIZE_CONSTANTPdS__param_1];
	cvta.to.global.u64 	%rd3, %rd2;
	mov.u32 	%r4, %tid.x;
	mov.u32 	%r5, %ctaid.x;
	mov.u32 	%r6, %ntid.x;
	mad.lo.s32 	%r7, %r5, %r6, %r4;
	mul.wide.s32 	%rd4, %r7, 8;
	add.s64 	%rd5, %rd3, %rd4;
	ld.global.f64 	%fd1, [%rd5];
	{
	.reg .b32 %temp; 
	mov.b64 	{%temp, %r1}, %fd1;
	}
	mov.f64 	%fd9, 0d4000000000000000;
	{
	.reg .b32 %temp; 
	mov.b64 	{%temp, %r8}, %fd9;
	}
	and.b32  	%r3, %r8, 2146435072;
	setp.eq.s32 	%p1, %r3, 1062207488;
	abs.f64 	%fd2, %fd1;
	{ // callseq 0, 0
	.param .b64 param0;
	st.param.f64 	[param0], %fd2;
	.param .b64 retval0;
	call.uni (retval0), 
	__internal_accurate_pow, 
	(
	param0
	);
	ld.param.f64 	%fd10, [retval0];
	} // callseq 0
	setp.lt.s32 	%p2, %r1, 0;
	neg.f64 	%fd12, %fd10;
	selp.f64 	%fd13, %fd12, %fd10, %p1;
	selp.f64 	%fd20, %fd13, %fd10, %p2;
	setp.neu.f64 	%p3, %fd1, 0d0000000000000000;
	@%p3 bra 	$L__BB3_2;
	setp.eq.s32 	%p4, %r3, 1062207488;
	selp.b32 	%r9, %r1, 0, %p4;
	setp.lt.s32 	%p5, %r8, 0;
	or.b32  	%r10, %r9, 2146435072;
	selp.b32 	%r11, %r10, %r9, %p5;
	mov.b32 	%r12, 0;
	mov.b64 	%fd20, {%r12, %r11};
$L__BB3_2:
	add.f64 	%fd14, %fd1, 0d4000000000000000;
	{
	.reg .b32 %temp; 
	mov.b64 	{%temp, %r13}, %fd14;
	}
	and.b32  	%r14, %r13, 2146435072;
	setp.ne.s32 	%p6, %r14, 2146435072;
	@%p6 bra 	$L__BB3_7;
	setp.num.f64 	%p7, %fd1, %fd1;
	@%p7 bra 	$L__BB3_5;
	mov.f64 	%fd15, 0d4000000000000000;
	add.rn.f64 	%fd20, %fd1, %fd15;
	bra.uni 	$L__BB3_7;
$L__BB3_5:
	setp.neu.f64 	%p8, %fd2, 0d7FF0000000000000;
	@%p8 bra 	$L__BB3_7;
	setp.lt.s32 	%p9, %r1, 0;
	setp.eq.s32 	%p10, %r3, 1062207488;
	setp.lt.s32 	%p11, %r8, 0;
	selp.b32 	%r16, 0, 2146435072, %p11;
	and.b32  	%r17, %r8, 2147483647;
	setp.ne.s32 	%p12, %r17, 1071644672;
	or.b32  	%r18, %r16, -2147483648;
	selp.b32 	%r19, %r18, %r16, %p12;
	selp.b32 	%r20, %r19, %r16, %p10;
	selp.b32 	%r21, %r20, %r16, %p9;
	mov.b32 	%r22, 0;
	mov.b64 	%fd20, {%r22, %r21};
$L__BB3_7:
	cvta.to.global.u64 	%rd6, %rd1;
	setp.eq.f64 	%p13, %fd1, 0d3FF0000000000000;
	selp.f64 	%fd16, 0d3FF0000000000000, %fd20, %p13;
	ld.global.f64 	%fd17, [%rd6];
	add.f64 	%fd18, %fd17, %fd16;
	st.global.f64 	[%rd6], %fd18;
	ret;

}
	// .globl	_Z18NORMALIZE_FUNCTIONPdS_
.visible .entry _Z18NORMALIZE_FUNCTIONPdS_(
	.param .u64 .ptr .align 1 _Z18NORMALIZE_FUNCTIONPdS__param_0,
	.param .u64 .ptr .align 1 _Z18NORMALIZE_FUNCTIONPdS__param_1
)
{
	.reg .b32 	%r<5>;
	.reg .b64 	%rd<7>;
	.reg .b64 	%fd<4>;

	ld.param.u64 	%rd1, [_Z18NORMALIZE_FUNCTIONPdS__param_0];
	ld.param.u64 	%rd2, [_Z18NORMALIZE_FUNCTIONPdS__param_1];
	cvta.to.global.u64 	%rd3, %rd2;
	cvta.to.global.u64 	%rd4, %rd1;
	mov.u32 	%r1, %tid.x;
	mov.u32 	%r2, %ctaid.x;
	mov.u32 	%r3, %ntid.x;
	mad.lo.s32 	%r4, %r2, %r3, %r1;
	mul.wide.s32 	%rd5, %r4, 8;
	add.s64 	%rd6, %rd4, %rd5;
	ld.global.f64 	%fd1, [%rd6];
	ld.global.f64 	%fd2, [%rd3];
	div.rn.f64 	%fd3, %fd1, %fd2;
	st.global.f64 	[%rd6], %fd3;
	ret;

}
.func  (.param .b64 func_retval0) __internal_accurate_pow(
	.param .b64 __internal_accurate_pow_param_0
)
{
	.reg .pred 	%p<8>;
	.reg .b32 	%r<49>;
	.reg .b32 	%f<3>;
	.reg .b64 	%fd<109>;

	ld.param.f64 	%fd10, [__internal_accurate_pow_param_0];
	{
	.reg .b32 %temp; 
	mov.b64 	{%temp, %r46}, %fd10;
	}
	{
	.reg .b32 %temp; 
	mov.b64 	{%r45, %temp}, %fd10;
	}
	shr.u32 	%r47, %r46, 20;
	setp.gt.u32 	%p1, %r46, 1048575;
	@%p1 bra 	$L__BB5_2;
	mul.f64 	%fd11, %fd10, 0d4350000000000000;
	{
	.reg .b32 %temp; 
	mov.b64 	{%temp, %r46}, %fd11;
	}
	{
	.reg .b32 %temp; 
	mov.b64 	{%r45, %temp}, %fd11;
	}
	shr.u32 	%r16, %r46, 20;
	add.s32 	%r47, %r16, -54;
$L__BB5_2:
	add.s32 	%r48, %r47, -1023;
	and.b32  	%r17, %r46, -2146435073;
	or.b32  	%r18, %r17, 1072693248;
	mov.b64 	%fd107, {%r45, %r18};
	setp.lt.u32 	%p2, %r18, 1073127583;
	@%p2 bra 	$L__BB5_4;
	{
	.reg .b32 %temp; 
	mov.b64 	{%r19, %temp}, %fd107;
	}
	{
	.reg .b32 %temp; 
	mov.b64 	{%temp, %r20}, %fd107;
	}
	add.s32 	%r21, %r20, -1048576;
	mov.b64 	%fd107, {%r19, %r21};
	add.s32 	%r48, %r47, -1022;
$L__BB5_4:
	add.f64 	%fd12, %fd107, 0dBFF0000000000000;
	add.f64 	%fd13, %fd107, 0d3FF0000000000000;
	rcp.approx.ftz.f64 	%fd14, %fd13;
	neg.f64 	%fd15, %fd13;
	fma.rn.f64 	%fd16, %fd15, %fd14, 0d3FF0000000000000;
	fma.rn.f64 	%fd17, %fd16, %fd16, %fd16;
	fma.rn.f64 	%fd18, %fd17, %fd14, %fd14;
	mul.f64 	%fd19, %fd12, %fd18;
	fma.rn.f64 	%fd20, %fd12, %fd18, %fd19;
	mul.f64 	%fd21, %fd20, %fd20;
	fma.rn.f64 	%fd22, %fd21, 0d3EB0F5FF7D2CAFE2, 0d3ED0F5D241AD3B5A;
	fma.rn.f64 	%fd23, %fd22, %fd21, 0d3EF3B20A75488A3F;
	fma.rn.f64 	%fd24, %fd23, %fd21, 0d3F1745CDE4FAECD5;
	fma.rn.f64 	%fd25, %fd24, %fd21, 0d3F3C71C7258A578B;
	fma.rn.f64 	%fd26, %fd25, %fd21, 0d3F6249249242B910;
	fma.rn.f64 	%fd27, %fd26, %fd21, 0d3F89999999999DFB;
	sub.f64 	%fd28, %fd12, %fd20;
	add.f64 	%fd29, %fd28, %fd28;
	neg.f64 	%fd30, %fd20;
	fma.rn.f64 	%fd31, %fd30, %fd12, %fd29;
	mul.f64 	%fd32, %fd18, %fd31;
	fma.rn.f64 	%fd33, %fd21, %fd27, 0d3FB5555555555555;
	mov.f64 	%fd34, 0d3FB5555555555555;
	sub.f64 	%fd35, %fd34, %fd33;
	fma.rn.f64 	%fd36, %fd21, %fd27, %fd35;
	add.f64 	%fd37, %fd36, 0dBC46A4CB00B9E7B0;
	add.f64 	%fd38, %fd33, %fd37;
	sub.f64 	%fd39, %fd33, %fd38;
	add.f64 	%fd40, %fd37, %fd39;
	mul.rn.f64 	%fd41, %fd20, %fd20;
	neg.f64 	%fd42, %fd41;
	fma.rn.f64 	%fd43, %fd20, %fd20, %fd42;
	{
	.reg .b32 %temp; 
	mov.b64 	{%r22, %temp}, %fd32;
	}
	{
	.reg .b32 %temp; 
	mov.b64 	{%temp, %r23}, %fd32;
	}
	add.s32 	%r24, %r23, 1048576;
	mov.b64 	%fd44, {%r22, %r24};
	fma.rn.f64 	%fd45, %fd20, %fd44, %fd43;
	mul.rn.f64 	%fd46, %fd41, %fd20;
	neg.f64 	%fd47, %fd46;
	fma.rn.f64 	%fd48, %fd41, %fd20, %fd47;
	fma.rn.f64 	%fd49, %fd41, %fd32, %fd48;
	fma.rn.f64 	%fd50, %fd45, %fd20, %fd49;
	mul.rn.f64 	%fd51, %fd38, %fd46;
	neg.f64 	%fd52, %fd51;
	fma.rn.f64 	%fd53, %fd38, %fd46, %fd52;
	fma.rn.f64 	%fd54, %fd38, %fd50, %fd53;
	fma.rn.f64 	%fd55, %fd40, %fd46, %fd54;
	add.f64 	%fd56, %fd51, %fd55;
	sub.f64 	%fd57, %fd51, %fd56;
	add.f64 	%fd58, %fd55, %fd57;
	add.f64 	%fd59, %fd20, %fd56;
	sub.f64 	%fd60, %fd20, %fd59;
	add.f64 	%fd61, %fd56, %fd60;
	add.f64 	%fd62, %fd58, %fd61;
	add.f64 	%fd63, %fd32, %fd62;
	add.f64 	%fd64, %fd59, %fd63;
	sub.f64 	%fd65, %fd59, %fd64;
	add.f64 	%fd66, %fd63, %fd65;
	xor.b32  	%r25, %r48, -2147483648;
	mov.b32 	%r26, 1127219200;
	mov.b64 	%fd67, {%r25, %r26};
	mov.b32 	%r27, -2147483648;
	mov.b64 	%fd68, {%r27, %r26};
	sub.f64 	%fd69, %fd67, %fd68;
	fma.rn.f64 	%fd70, %fd69, 0d3FE62E42FEFA39EF, %fd64;
	fma.rn.f64 	%fd71, %fd69, 0dBFE62E42FEFA39EF, %fd70;
	sub.f64 	%fd72, %fd71, %fd64;
	sub.f64 	%fd73, %fd66, %fd72;
	fma.rn.f64 	%fd74, %fd69, 0d3C7ABC9E3B39803F, %fd73;
	add.f64 	%fd75, %fd70, %fd74;
	sub.f64 	%fd76, %fd70, %fd75;
	add.f64 	%fd77, %fd74, %fd76;
	mov.f64 	%fd78, 0d4000000000000000;
	{
	.reg .b32 %temp; 
	mov.b64 	{%temp, %r28}, %fd78;
	}
	{
	.reg .b32 %temp; 
	mov.b64 	{%r29, %temp}, %fd78;
	}
	shl.b32 	%r30, %r28, 1;
	setp.gt.u32 	%p3, %r30, -33554433;
	and.b32  	%r31, %r28, -15728641;
	selp.b32 	%r32, %r31, %r28, %p3;
	mov.b64 	%fd79, {%r29, %r32};
	mul.rn.f64 	%fd80, %fd75, %fd79;
	neg.f64 	%fd81, %fd80;
	fma.rn.f64 	%fd82, %fd75, %fd79, %fd81;
	fma.rn.f64 	%fd83, %fd77, %fd79, %fd82;
	add.f64 	%fd4, %fd80, %fd83;
	sub.f64 	%fd84, %fd80, %fd4;
	add.f64 	%fd5, %fd83, %fd84;
	fma.rn.f64 	%fd85, %fd4, 0d3FF71547652B82FE, 0d4338000000000000;
	{
	.reg .b32 %temp; 
	mov.b64 	{%r13, %temp}, %fd85;
	}
	mov.f64 	%fd86, 0dC338000000000000;
	add.rn.f64 	%fd87, %fd85, %fd86;
	fma.rn.f64 	%fd88, %fd87, 0dBFE62E42FEFA39EF, %fd4;
	fma.rn.f64 	%fd89, %fd87, 0dBC7ABC9E3B39803F, %fd88;
	fma.rn.f64 	%fd90, %fd89, 0d3E5ADE1569CE2BDF, 0d3E928AF3FCA213EA;
	fma.rn.f64 	%fd91, %fd90, %fd89, 0d3EC71DEE62401315;
	fma.rn.f64 	%fd92, %fd91, %fd89, 0d3EFA01997C89EB71;
	fma.rn.f64 	%fd93, %fd92, %fd89, 0d3F2A01A014761F65;
	fma.rn.f64 	%fd94, %fd93, %fd89, 0d3F56C16C1852B7AF;
	fma.rn.f64 	%fd95, %fd94, %fd89, 0d3F81111111122322;
	fma.rn.f64 	%fd96, %fd95, %fd89, 0d3FA55555555502A1;
	fma.rn.f64 	%fd97, %fd96, %fd89, 0d3FC5555555555511;
	fma.rn.f64 	%fd98, %fd97, %fd89, 0d3FE000000000000B;
	fma.rn.f64 	%fd99, %fd98, %fd89, 0d3FF0000000000000;
	fma.rn.f64 	%fd100, %fd99, %fd89, 0d3FF0000000000000;
	{
	.reg .b32 %temp; 
	mov.b64 	{%r14, %temp}, %fd100;
	}
	{
	.reg .b32 %temp; 
	mov.b64 	{%temp, %r15}, %fd100;
	}
	shl.b32 	%r33, %r13, 20;
	add.s32 	%r34, %r33, %r15;
	mov.b64 	%fd108, {%r14, %r34};
	{
	.reg .b32 %temp; 
	mov.b64 	{%temp, %r35}, %fd4;
	}
	mov.b32 	%f2, %r35;
	abs.f32 	%f1, %f2;
	setp.lt.f32 	%p4, %f1, 0f4086232B;
	@%p4 bra 	$L__BB5_7;
	setp.lt.f64 	%p5, %fd4, 0d0000000000000000;
	add.f64 	%fd101, %fd4, 0d7FF0000000000000;
	selp.f64 	%fd108, 0d0000000000000000, %fd101, %p5;
	setp.geu.f32 	%p6, %f1, 0f40874800;
	@%p6 bra 	$L__BB5_7;
	shr.u32 	%r36, %r13, 31;
	add.s32 	%r37, %r13, %r36;
	shr.s32 	%r38, %r37, 1;
	shl.b32 	%r39, %r38, 20;
	add.s32 	%r40, %r15, %r39;
	mov.b64 	%fd102, {%r14, %r40};
	sub.s32 	%r41, %r13, %r38;
	shl.b32 	%r42, %r41, 20;
	add.s32 	%r43, %r42, 1072693248;
	mov.b32 	%r44, 0;
	mov.b64 	%fd103, {%r44, %r43};
	mul.f64 	%fd108, %fd103, %fd102;
$L__BB5_7:
	abs.f64 	%fd104, %fd108;
	setp.eq.f64 	%p7, %fd104, 0d7FF0000000000000;
	fma.rn.f64 	%fd105, %fd108, %fd5, %fd108;
	selp.f64 	%fd106, %fd108, %fd105, %p7;
	st.param.f64 	[func_retval0], %fd106;
	ret;

}


// ===== COMPILED SASS (sm_100) =====

	.target	sm_100

	.elftype	@"ET_EXEC"


//--------------------- .note.nv.tkinfo           --------------------------
	.section	.note.nv.tkinfo,"",@"SHT_NOTE"
	.sectionflags	@"SHF_NOTE_NV_TKINFO"
	.tkinfo
        /*0018*/ 	.word	0x00000002
        /*0030*/ 	.string	""
        /*0030*/ 	.string	"ptxas"
        /*0030*/ 	.string	"Cuda compilation tools, release 13.0, V13.0.88"
        /*0030*/ 	.string	"Build cuda_13.0.r13.0/compiler.36424714_0"
        /*0030*/ 	.string	"-arch sm_100 -m 64 "



//--------------------- .note.nv.cuinfo           --------------------------
	.section	.note.nv.cuinfo,"",@"SHT_NOTE"
	.sectionflags	@"SHF_NOTE_NV_CUINFO"
        /*0018*/ 	.short	0x0002
        /*001a*/ 	.short	0x0064
        /*001c*/ 	.short	0x0082
	.zero		2


//--------------------- .nv.info                  --------------------------
	.section	.nv.info,"",@"SHT_CUDA_INFO"
	.align	4


	//----- nvinfo : EIATTR_REGCOUNT
	.align		4
        /*0000*/ 	.byte	0x04, 0x2f
        /*0002*/ 	.short	(.L_1 - .L_0)
	.align		4
.L_0:
        /*0004*/ 	.word	index@(_Z15DERIVATIVE_STEPPdS_S_di)
        /*0008*/ 	.word	0x0000000e


	//----- nvinfo : EIATTR_FRAME_SIZE
	.align		4
.L_1:
        /*000c*/ 	.byte	0x04, 0x11
        /*000e*/ 	.short	(.L_3 - .L_2)
	.align		4
.L_2:
        /*0010*/ 	.word	index@(_Z15DERIVATIVE_STEPPdS_S_di)
        /*0014*/ 	.word	0x00000000


	//----- nvinfo : EIATTR_REGCOUNT
	.align		4
.L_3:
        /*0018*/ 	.byte	0x04, 0x2f
        /*001a*/ 	.short	(.L_5 - .L_4)
	.align		4
.L_4:
        /*001c*/ 	.word	index@(_Z11UPDATE_STEPPdS_S_di)
        /*0020*/ 	.word	0x00000010


	//----- nvinfo : EIATTR_FRAME_SIZE
	.align		4
.L_5:
        /*0024*/ 	.byte	0x04, 0x11
        /*0026*/ 	.short	(.L_7 - .L_6)
	.align		4
.L_6:
        /*0028*/ 	.word	index@(_Z11UPDATE_STEPPdS_S_di)
        /*002c*/ 	.word	0x00000000


	//----- nvinfo : EIATTR_REGCOUNT
	.align		4
.L_7:
        /*0030*/ 	.byte	0x04, 0x2f
        /*0032*/ 	.short	(.L_9 - .L_8)
	.align		4
.L_8:
        /*0034*/ 	.word	index@(_Z10FINAL_STEPPdS_di)
        /*0038*/ 	.word	0x0000000a


	//----- nvinfo : EIATTR_FRAME_SIZE
	.align		4
.L_9:
        /*003c*/ 	.byte	0x04, 0x11
        /*003e*/ 	.short	(.L_11 - .L_10)
	.align		4
.L_10:
        /*0040*/ 	.word	index@(_Z10FINAL_STEPPdS_di)
        /*0044*/ 	.word	0x00000000


	//----- nvinfo : EIATTR_REGCOUNT
	.align		4
.L_11:
        /*0048*/ 	.byte	0x04, 0x2f
        /*004a*/ 	.short	(.L_13 - .L_12)
	.align		4
.L_12:
        /*004c*/ 	.word	index@(_Z18NORMALIZE_CONSTANTPdS_)
        /*0050*/ 	.word	0x0000001e


	//----- nvinfo : EIATTR_FRAME_SIZE
	.align		4
.L_13:
        /*0054*/ 	.byte	0x04, 0x11
        /*0056*/ 	.short	(.L_15 - .L_14)
	.align		4
.L_14:
        /*0058*/ 	.word	index@($_Z18NORMALIZE_CONSTANTPdS_$__internal_accurate_pow)
        /*005c*/ 	.word	0x00000000


	//----- nvinfo : EIATTR_FRAME_SIZE
	.align		4
.L_15:
        /*0060*/ 	.byte	0x04, 0x11
        /*0062*/ 	.short	(.L_17 - .L_16)
	.align		4
.L_16:
        /*0064*/ 	.word	index@(_Z18NORMALIZE_CONSTANTPdS_)
        /*0068*/ 	.word	0x00000000


	//----- nvinfo : EIATTR_REGCOUNT
	.align		4
.L_17:
        /*006c*/ 	.byte	0x04, 0x2f
        /*006e*/ 	.short	(.L_19 - .L_18)
	.align		4
.L_18:
        /*0070*/ 	.word	index@(_Z18NORMALIZE_FUNCTIONPdS_)
        /*0074*/ 	.word	0x0000001a


	//----- nvinfo : EIATTR_FRAME_SIZE
	.align		4
.L_19:
        /*0078*/ 	.byte	0x04, 0x11
        /*007a*/ 	.short	(.L_21 - .L_20)
	.align		4
.L_20:
        /*007c*/ 	.word	index@($__internal_0_$__cuda_sm20_div_rn_f64_full)
        /*0080*/ 	.word	0x00000000


	//----- nvinfo : EIATTR_FRAME_SIZE
	.align		4
.L_21:
        /*0084*/ 	.byte	0x04, 0x11
        /*0086*/ 	.short	(.L_23 - .L_22)
	.align		4
.L_22:
        /*0088*/ 	.word	index@(_Z18NORMALIZE_FUNCTIONPdS_)
        /*008c*/ 	.word	0x00000000


	//----- nvinfo : EIATTR_MIN_STACK_SIZE
	.align		4
.L_23:
        /*0090*/ 	.byte	0x04, 0x12
        /*0092*/ 	.short	(.L_25 - .L_24)
	.align		4
.L_24:
        /*0094*/ 	.word	index@(_Z18NORMALIZE_FUNCTIONPdS_)
        /*0098*/ 	.word	0x00000000


	//----- nvinfo : EIATTR_MIN_STACK_SIZE
	.align		4
.L_25:
        /*009c*/ 	.byte	0x04, 0x12
        /*009e*/ 	.short	(.L_27 - .L_26)
	.align		4
.L_26:
        /*00a0*/ 	.word	index@(_Z18NORMALIZE_CONSTANTPdS_)
        /*00a4*/ 	.word	0x00000000


	//----- nvinfo : EIATTR_MIN_STACK_SIZE
	.align		4
.L_27:
        /*00a8*/ 	.byte	0x04, 0x12
        /*00aa*/ 	.short	(.L_29 - .L_28)
	.align		4
.L_28:
        /*00ac*/ 	.word	index@(_Z10FINAL_STEPPdS_di)
        /*00b0*/ 	.word	0x00000000


	//----- nvinfo : EIATTR_MIN_STACK_SIZE
	.align		4
.L_29:
        /*00b4*/ 	.byte	0x04, 0x12
        /*00b6*/ 	.short	(.L_31 - .L_30)
	.align		4
.L_30:
        /*00b8*/ 	.word	index@(_Z11UPDATE_STEPPdS_S_di)
        /*00bc*/ 	.word	0x00000000


	//----- nvinfo : EIATTR_MIN_STACK_SIZE
	.align		4
.L_31:
        /*00c0*/ 	.byte	0x04, 0x12
        /*00c2*/ 	.short	(.L_33 - .L_32)
	.align		4
.L_32:
        /*00c4*/ 	.word	index@(_Z15DERIVATIVE_STEPPdS_S_di)
        /*00c8*/ 	.word	0x00000000
.L_33:


//--------------------- .nv.compat                --------------------------
	.section	.nv.compat,"",@"SHT_CUDA_COMPAT_INFO"
	.align	4
        /*0000*/ 	.byte	0x02, 0x09, 0x00, 0x00, 0x02, 0x02, 0x01, 0x00, 0x02, 0x05, 0x05, 0x00, 0x03, 0x07, 0x01, 0x01
        /*0010*/ 	.byte	0x02, 0x03, 0x00, 0x00, 0x02, 0x06, 0x01, 0x00, 0x04, 0x0b, 0x08, 0x00, 0x01, 0x00, 0x00, 0x00
        /*0020*/ 	.byte	0x00, 0x00, 0x00, 0x00


//--------------------- .nv.info._Z18NORMALIZE_FUNCTIONPdS_ --------------------------
	.section	.nv.info._Z18NORMALIZE_FUNCTIONPdS_,"",@"SHT_CUDA_INFO"
	.sectionflags	@""
	.align	4


	//----- nvinfo : EIATTR_CUDA_API_VERSION
	.align		4
        /*0000*/ 	.byte	0x04, 0x37
        /*0002*/ 	.short	(.L_35 - .L_34)
.L_34:
        /*0004*/ 	.word	0x00000082


	//----- nvinfo : EIATTR_KPARAM_INFO
	.align		4
.L_35:
        /*0008*/ 	.byte	0x04, 0x17
        /*000a*/ 	.short	(.L_37 - .L_36)
.L_36:
        /*000c*/ 	.word	0x00000000
        /*0010*/ 	.short	0x0001
        /*0012*/ 	.short	0x0008
        /*0014*/ 	.byte	0x00, 0xf5, 0x21, 0x00


	//----- nvinfo : EIATTR_KPARAM_INFO
	.align		4
.L_37:
        /*0018*/ 	.byte	0x04, 0x17
        /*001a*/ 	.short	(.L_39 - .L_38)
.L_38:
        /*001c*/ 	.word	0x00000000
        /*0020*/ 	.short	0x0000
        /*0022*/ 	.short	0x0000
        /*0024*/ 	.byte	0x00, 0xf5, 0x21, 0x00


	//----- nvinfo : EIATTR_SPARSE_MMA_MASK
	.align		4
.L_39:
        /*0028*/ 	.byte	0x03, 0x50
        /*002a*/ 	.short	0x0000


	//----- nvinfo : EIATTR_MAXREG_COUNT
	.align		4
        /*002c*/ 	.byte	0x03, 0x1b
        /*002e*/ 	.short	0x00ff


	//----- nvinfo : EIATTR_MERCURY_ISA_VERSION
	.align		4
        /*0030*/ 	.byte	0x03, 0x5f
        /*0032*/ 	.short	0x0101


	//----- nvinfo : EIATTR_VRC_CTA_INIT_COUNT
	.align		4
        /*0034*/ 	.byte	0x02, 0x4a
	.zero		1
	.zero		1


	//----- nvinfo : EIATTR_EXIT_INSTR_OFFSETS
	.align		4
        /*0038*/ 	.byte	0x04, 0x1c
        /*003a*/ 	.short	(.L_41 - .L_40)


	//   ....[0]....
.L_40:
        /*003c*/ 	.word	0x00000200


	//----- nvinfo : EIATTR_CRS_STACK_SIZE
	.align		4
.L_41:
        /*0040*/ 	.byte	0x04, 0x1e
        /*0042*/ 	.short	(.L_43 - .L_42)
.L_42:
        /*0044*/ 	.word	0x00000000


	//----- nvinfo : EIATTR_CBANK_PARAM_SIZE
	.align		4
.L_43:
        /*0048*/ 	.byte	0x03, 0x19
        /*004a*/ 	.short	0x0010


	//----- nvinfo : EIATTR_PARAM_CBANK
	.align		4
        /*004c*/ 	.byte	0x04, 0x0a
        /*004e*/ 	.short	(.L_45 - .L_44)
	.align		4
.L_44:
        /*0050*/ 	.word	index@(.nv.constant0._Z18NORMALIZE_FUNCTIONPdS_)
        /*0054*/ 	.short	0x0380
        /*0056*/ 	.short	0x0010


	//----- nvinfo : EIATTR_SW_WAR
	.align		4
.L_45:
        /*0058*/ 	.byte	0x04, 0x36
        /*005a*/ 	.short	(.L_47 - .L_46)
.L_46:
        /*005c*/ 	.word	0x00000008
.L_47:


//--------------------- .nv.info._Z18NORMALIZE_CONSTANTPdS_ --------------------------
	.section	.nv.info._Z18NORMALIZE_CONSTANTPdS_,"",@"SHT_CUDA_INFO"
	.sectionflags	@""
	.align	4


	//----- nvinfo : EIATTR_CUDA_API_VERSION
	.align		4
        /*0000*/ 	.byte	0x04, 0x37
        /*0002*/ 	.short	(.L_49 - .L_48)
.L_48:
        /*0004*/ 	.word	0x00000082


	//----- nvinfo : EIATTR_KPARAM_INFO
	.align		4
.L_49:
        /*0008*/ 	.byte	0x04, 0x17
        /*000a*/ 	.short	(.L_51 - .L_50)
.L_50:
        /*000c*/ 	.word	0x00000000
        /*0010*/ 	.short	0x0001
        /*0012*/ 	.short	0x0008
        /*0014*/ 	.byte	0x00, 0xf5, 0x21, 0x00


	//----- nvinfo : EIATTR_KPARAM_INFO
	.align		4
.L_51:
        /*0018*/ 	.byte	0x04, 0x17
        /*001a*/ 	.short	(.L_53 - .L_52)
.L_52:
        /*001c*/ 	.word	0x00000000
        /*0020*/ 	.short	0x0000
        /*0022*/ 	.short	0x0000
        /*0024*/ 	.byte	0x00, 0xf5, 0x21, 0x00


	//----- nvinfo : EIATTR_SPARSE_MMA_MASK
	.align		4
.L_53:
        /*0028*/ 	.byte	0x03, 0x50
        /*002a*/ 	.short	0x0000


	//----- nvinfo : EIATTR_MAXREG_COUNT
	.align		4
        /*002c*/ 	.byte	0x03, 0x1b
        /*002e*/ 	.short	0x00ff


	//----- nvinfo : EIATTR_MERCURY_ISA_VERSION
	.align		4
        /*0030*/ 	.byte	0x03, 0x5f
        /*0032*/ 	.short	0x0101


	//----- nvinfo : EIATTR_VRC_CTA_INIT_COUNT
	.align		4
        /*0034*/ 	.byte	0x02, 0x4a
	.zero		1
	.zero		1


	//----- nvinfo : EIATTR_EXIT_INSTR_OFFSETS
	.align		4
        /*0038*/ 	.byte	0x04, 0x1c
        /*003a*/ 	.short	(.L_55 - .L_54)


	//   ....[0]....
.L_54:
        /*003c*/ 	.word	0x00000240


	//----- nvinfo : EIATTR_CRS_STACK_SIZE
	.align		4
.L_55:
        /*0040*/ 	.byte	0x04, 0x1e
        /*0042*/ 	.short	(.L_57 - .L_56)
.L_56:
        /*0044*/ 	.word	0x00000000


	//----- nvinfo : EIATTR_CBANK_PARAM_SIZE
	.align		4
.L_57:
        /*0048*/ 	.byte	0x03, 0x19
        /*004a*/ 	.short	0x0010


	//----- nvinfo : EIATTR_PARAM_CBANK
	.align		4
        /*004c*/ 	.byte	0x04, 0x0a
        /*004e*/ 	.short	(.L_59 - .L_58)
	.align		4
.L_58:
        /*0050*/ 	.word	index@(.nv.constant0._Z18NORMALIZE_CONSTANTPdS_)
        /*0054*/ 	.short	0x0380
        /*0056*/ 	.short	0x0010


	//----- nvinfo : EIATTR_SW_WAR
	.align		4
.L_59:
        /*0058*/ 	.byte	0x04, 0x36
        /*005a*/ 	.short	(.L_61 - .L_60)
.L_60:
        /*005c*/ 	.word	0x00000008
.L_61:


//--------------------- .nv.info._Z10FINAL_STEPPdS_di --------------------------
	.section	.nv.info._Z10FINAL_STEPPdS_di,"",@"SHT_CUDA_INFO"
	.sectionflags	@""
	.align	4


	//----- nvinfo : EIATTR_CUDA_API_VERSION
	.align		4
        /*0000*/ 	.byte	0x04, 0x37
        /*0002*/ 	.short	(.L_63 - .L_62)
.L_62:
        /*0004*/ 	.word	0x00000082


	//----- nvinfo : EIATTR_KPARAM_INFO
	.align		4
.L_63:
        /*0008*/ 	.byte	0x04, 0x17
        /*000a*/ 	.short	(.L_65 - .L_64)
.L_64:
        /*000c*/ 	.word	0x00000000
        /*0010*/ 	.short	0x0003
        /*0012*/ 	.short	0x0018
        /*0014*/ 	.byte	0x00, 0xf0, 0x11, 0x00


	//----- nvinfo : EIATTR_KPARAM_INFO
	.align		4
.L_65:
        /*0018*/ 	.byte	0x04, 0x17
        /*001a*/ 	.short	(.L_67 - .L_66)
.L_66:
        /*001c*/ 	.word	0x00000000
        /*0020*/ 	.short	0x0002
        /*0022*/ 	.short	0x0010
        /*0024*/ 	.byte	0x00, 0xf0, 0x21, 0x00


	//----- nvinfo : EIATTR_KPARAM_INFO
	.align		4
.L_67:
        /*0028*/ 	.byte	0x04, 0x17
        /*002a*/ 	.short	(.L_69 - .L_68)
.L_68:
        /*002c*/ 	.word	0x00000000
        /*0030*/ 	.short	0x0001
        /*0032*/ 	.short	0x0008
        /*0034*/ 	.byte	0x00, 0xf5, 0x21, 0x00


	//----- nvinfo : EIATTR_KPARAM_INFO
	.align		4
.L_69:
        /*0038*/ 	.byte	0x04, 0x17
        /*003a*/ 	.short	(.L_71 - .L_70)
.L_70:
        /*003c*/ 	.word	0x00000000
        /*0040*/ 	.short	0x0000
        /*0042*/ 	.short	0x0000
        /*0044*/ 	.byte	0x00, 0xf5, 0x21, 0x00


	//----- nvinfo : EIATTR_SPARSE_MMA_MASK
	.align		4
.L_71:
        /*0048*/ 	.byte	0x03, 0x50
        /*004a*/ 	.short	0x0000


	//----- nvinfo : EIATTR_MAXREG_COUNT
	.align		4
        /*004c*/ 	.byte	0x03, 0x1b
        /*004e*/ 	.short	0x00ff


	//----- nvinfo : EIATTR_MERCURY_ISA_VERSION
	.align		4
        /*0050*/ 	.byte	0x03, 0x5f
        /*0052*/ 	.short	0x0101


	//----- nvinfo : EIATTR_VRC_CTA_INIT_COUNT
	.align		4
        /*0054*/ 	.byte	0x02, 0x4a
	.zero		1
	.zero		1


	//----- nvinfo : EIATTR_EXIT_INSTR_OFFSETS
	.align		4
        /*0058*/ 	.byte	0x04, 0x1c
        /*005a*/ 	.short	(.L_73 - .L_72)


	//   ....[0]....
.L_72:
        /*005c*/ 	.word	0x000000f0


	//----- nvinfo : EIATTR_CBANK_PARAM_SIZE
	.align		4
.L_73:
        /*0060*/ 	.byte	0x03, 0x19
        /*0062*/ 	.short	0x001c


	//----- nvinfo : EIATTR_PARAM_CBANK
	.align		4
        /*0064*/ 	.byte	0x04, 0x0a
        /*0066*/ 	.short	(.L_75 - .L_74)
	.align		4
.L_74:
        /*0068*/ 	.word	index@(.nv.constant0._Z10FINAL_STEPPdS_di)
        /*006c*/ 	.short	0x0380
        /*006e*/ 	.short	0x001c


	//----- nvinfo : EIATTR_SW_WAR
	.align		4
.L_75:
        /*0070*/ 	.byte	0x04, 0x36
        /*0072*/ 	.short	(.L_77 - .L_76)
.L_76:
        /*0074*/ 	.word	0x00000008
.L_77:


//--------------------- .nv.info._Z11UPDATE_STEPPdS_S_di --------------------------
	.section	.nv.info._Z11UPDATE_STEPPdS_S_di,"",@"SHT_CUDA_INFO"
	.sectionflags	@""
	.align	4


	//----- nvinfo : EIATTR_CUDA_API_VERSION
	.align		4
        /*0000*/ 	.byte	0x04, 0x37
        /*0002*/ 	.short	(.L_79 - .L_78)
.L_78:
        /*0004*/ 	.word	0x00000082


	//----- nvinfo : EIATTR_KPARAM_INFO
	.align		4
.L_79:
        /*0008*/ 	.byte	0x04, 0x17
        /*000a*/ 	.short	(.L_81 - .L_80)
.L_80:
        /*000c*/ 	.word	0x00000000
        /*0010*/ 	.short	0x0004
        /*0012*/ 	.short	0x0020
        /*0014*/ 	.byte	0x00, 0xf0, 0x11, 0x00


	//----- nvinfo : EIATTR_KPARAM_INFO
	.align		4
.L_81:
        /*0018*/ 	.byte	0x04, 0x17
        /*001a*/ 	.short	(.L_83 - .L_82)
.L_82:
        /*001c*/ 	.word	0x00000000
        /*0020*/ 	.short	0x0003
        /*0022*/ 	.short	0x0018
        /*0024*/ 	.byte	0x00, 0xf0, 0x21, 0x00


	//----- nvinfo : EIATTR_KPARAM_INFO
	.align		4
.L_83:
        /*0028*/ 	.byte	0x04, 0x17
        /*002a*/ 	.short	(.L_85 - .L_84)
.L_84:
        /*002c*/ 	.word	0x00000000
        /*0030*/ 	.short	0x0002
        /*0032*/ 	.short	0x0010
        /*0034*/ 	.byte	0x00, 0xf5, 0x21, 0x00


	//----- nvinfo : EIATTR_KPARAM_INFO
	.align		4
.L_85:
        /*0038*/ 	.byte	0x04, 0x17
        /*003a*/ 	.short	(.L_87 - .L_86)
.L_86:
        /*003c*/ 	.word	0x00000000
        /*0040*/ 	.short	0x0001
        /*0042*/ 	.short	0x0008
        /*0044*/ 	.byte	0x00, 0xf5, 0x21, 0x00


	//----- nvinfo : EIATTR_KPARAM_INFO
	.align		4
.L_87:
        /*0048*/ 	.byte	0x04, 0x17
        /*004a*/ 	.short	(.L_89 - .L_88)
.L_88:
        /*004c*/ 	.word	0x00000000
        /*0050*/ 	.short	0x0000
        /*0052*/ 	.short	0x0000
        /*0054*/ 	.byte	0x00, 0xf5, 0x21, 0x00


	//----- nvinfo : EIATTR_SPARSE_MMA_MASK
	.align		4
.L_89:
        /*0058*/ 	.byte	0x03, 0x50
        /*005a*/ 	.short	0x0000


	//----- nvinfo : EIATTR_MAXREG_COUNT
	.align		4
        /*005c*/ 	.byte	0x03, 0x1b
        /*005e*/ 	.short	0x00ff


	//----- nvinfo : EIATTR_MERCURY_ISA_VERSION
	.align		4
        /*0060*/ 	.byte	0x03, 0x5f
        /*0062*/ 	.short	0x0101


	//----- nvinfo : EIATTR_VRC_CTA_INIT_COUNT
	.align		4
        /*0064*/ 	.byte	0x02, 0x4a
	.zero		1
	.zero		1


	//----- nvinfo : EIATTR_EXIT_INSTR_OFFSETS
	.align		4
        /*0068*/ 	.byte	0x04, 0x1c
        /*006a*/ 	.short	(.L_91 - .L_90)


	//   ....[0]....
.L_90:
        /*006c*/ 	.word	0x00000240


	//----- nvinfo : EIATTR_CBANK_PARAM_SIZE
	.align		4
.L_91:
        /*0070*/ 	.byte	0x03, 0x19
        /*0072*/ 	.short	0x0024


	//----- nvinfo : EIATTR_PARAM_CBANK
	.align		4
        /*0074*/ 	.byte	0x04, 0x0a
        /*0076*/ 	.short	(.L_93 - .L_92)
	.align		4
.L_92:
        /*0078*/ 	.word	index@(.nv.constant0._Z11UPDATE_STEPPdS_S_di)
        /*007c*/ 	.short	0x0380
        /*007e*/ 	.short	0x0024


	//----- nvinfo : EIATTR_SW_WAR
	.align		4
.L_93:
        /*0080*/ 	.byte	0x04, 0x36
        /*0082*/ 	.short	(.L_95 - .L_94)
.L_94:
        /*0084*/ 	.word	0x00000008
.L_95:


//--------------------- .nv.info._Z15DERIVATIVE_STEPPdS_S_di --------------------------
	.section	.nv.info._Z15DERIVATIVE_STEPPdS_S_di,"",@"SHT_CUDA_INFO"
	.sectionflags	@""
	.align	4


	//----- nvinfo : EIATTR_CUDA_API_VERSION
	.align		4
        /*0000*/ 	.byte	0x04, 0x37
        /*0002*/ 	.short	(.L_97 - .L_96)
.L_96:
        /*0004*/ 	.word	0x00000082


	//----- nvinfo : EIATTR_KPARAM_INFO
	.align		4
.L_97:
        /*0008*/ 	.byte	0x04, 0x17
        /*000a*/ 	.short	(.L_99 - .L_98)
.L_98:
        /*000c*/ 	.word	0x00000000
        /*0010*/ 	.short	0x0004
        /*0012*/ 	.short	0x0020
        /*0014*/ 	.byte	0x00, 0xf0, 0x11, 0x00


	//----- nvinfo : EIATTR_KPARAM_INFO
	.align		4
.L_99:
        /*0018*/ 	.byte	0x04, 0x17
        /*001a*/ 	.short	(.L_101 - .L_100)
.L_100:
        /*001c*/ 	.word	0x00000000
        /*0020*/ 	.short	0x0003
        /*0022*/ 	.short	0x0018
        /*0024*/ 	.byte	0x00, 0xf0, 0x21, 0x00


	//----- nvinfo : EIATTR_KPARAM_INFO
	.align		4
.L_101:
        /*0028*/ 	.byte	0x04, 0x17
        /*002a*/ 	.short	(.L_103 - .L_102)
.L_102:
        /*002c*/ 	.word	0x00000000
        /*0030*/ 	.short	0x0002
        /*0032*/ 	.short	0x0010
        /*0034*/ 	.byte	0x00, 0xf5, 0x21, 0x00


	//----- nvinfo : EIATTR_KPARAM_INFO
	.align		4
.L_103:
        /*0038*/ 	.byte	0x04, 0x17
        /*003a*/ 	.short	(.L_105 - .L_104)
.L_104:
        /*003c*/ 	.word	0x00000000
        /*0040*/ 	.short	0x0001
        /*0042*/ 	.short	0x0008
        /*0044*/ 	.byte	0x00, 0xf5, 0x21, 0x00


	//----- nvinfo : EIATTR_KPARAM_INFO
	.align		4
.L_105:
        /*0048*/ 	.byte	0x04, 0x17
        /*004a*/ 	.short	(.L_107 - .L_106)
.L_106:
        /*004c*/ 	.word	0x00000000
        /*0050*/ 	.short	0x0000
        /*0052*/ 	.short	0x0000
        /*0054*/ 	.byte	0x00, 0xf5, 0x21, 0x00


	//----- nvinfo : EIATTR_SPARSE_MMA_MASK
	.align		4
.L_107:
        /*0058*/ 	.byte	0x03, 0x50
        /*005a*/ 	.short	0x0000


	//----- nvinfo : EIATTR_MAXREG_COUNT
	.align		4
        /*005c*/ 	.byte	0x03, 0x1b
        /*005e*/ 	.short	0x00ff


	//----- nvinfo : EIATTR_MERCURY_ISA_VERSION
	.align		4
        /*0060*/ 	.byte	0x03, 0x5f
        /*0062*/ 	.short	0x0101


	//----- nvinfo : EIATTR_VRC_CTA_INIT_COUNT
	.align		4
        /*0064*/ 	.byte	0x02, 0x4a
	.zero		1
	.zero		1


	//----- nvinfo : EIATTR_EXIT_INSTR_OFFSETS
	.align		4
        /*0068*/ 	.byte	0x04, 0x1c
        /*006a*/ 	.short	(.L_109 - .L_108)


	//   ....[0]....
.L_108:
        /*006c*/ 	.word	0x00000070


	//   ....[1]....
        /*0070*/ 	.word	0x00000150


	//   ....[2]....
        /*0074*/ 	.word	0x00000220


	//----- nvinfo : EIATTR_CRS_STACK_SIZE
	.align		4
.L_109:
        /*0078*/ 	.byte	0x04, 0x1e
        /*007a*/ 	.short	(.L_111 - .L_110)
.L_110:
        /*007c*/ 	.word	0x00000000


	//----- nvinfo : EIATTR_CBANK_PARAM_SIZE
	.align		4
.L_111:
        /*0080*/ 	.byte	0x03, 0x19
        /*0082*/ 	.short	0x0024


	//----- nvinfo : EIATTR_PARAM_CBANK
	.align		4
        /*0084*/ 	.byte	0x04, 0x0a
        /*0086*/ 	.short	(.L_113 - .L_112)
	.align		4
.L_112:
        /*0088*/ 	.word	index@(.nv.constant0._Z15DERIVATIVE_STEPPdS_S_di)
        /*008c*/ 	.short	0x0380
        /*008e*/ 	.short	0x0024


	//----- nvinfo : EIATTR_SW_WAR
	.align		4
.L_113:
        /*0090*/ 	.byte	0x04, 0x36
        /*0092*/ 	.short	(.L_115 - .L_114)
.L_114:
        /*0094*/ 	.word	0x00000008
.L_115:


//--------------------- .nv.callgraph             --------------------------
	.section	.nv.callgraph,"",@"SHT_CUDA_CALLGRAPH"
	.align	4
	.sectionentsize	8
	.align		4
        /*0000*/ 	.word	0x00000000
	.align		4
        /*0004*/ 	.word	0xffffffff
	.align		4
        /*0008*/ 	.word	0x00000000
	.align		4
        /*000c*/ 	.word	0xfffffffe
	.align		4
        /*0010*/ 	.word	0x00000000
	.align		4
        /*0014*/ 	.word	0xfffffffd
	.align		4
        /*0018*/ 	.word	0x00000000
	.align		4
        /*001c*/ 	.word	0xfffffffc


//--------------------- .text._Z18NORMALIZE_FUNCTIONPdS_ --------------------------
	.section	.text._Z18NORMALIZE_FUNCTIONPdS_,"ax",@progbits
	.align	128
        .global         _Z18NORMALIZE_FUNCTIONPdS_
        .type           _Z18NORMALIZE_FUNCTIONPdS_,@function
        .size           _Z18NORMALIZE_FUNCTIONPdS_,(.L_x_17 - _Z18NORMALIZE_FUNCTIONPdS_)
        .other          _Z18NORMALIZE_FUNCTIONPdS_,@"STO_CUDA_ENTRY STV_DEFAULT"
_Z18NORMALIZE_FUNCTIONPdS_:
.text._Z18NORMALIZE_FUNCTIONPdS_:
[----:B------:R-:W-:Y:S08]  /*0000*/  LDC R1, c[0x0][0x37c] ;  /* 0x0000df00ff017b82 */ /* 0x000ff00000000800 */
[----:B------:R-:W0:Y:S01]  /*0010*/  LDC.64 R6, c[0x0][0x388] ;  /* 0x0000e200ff067b82 */ /* 0x000e220000000a00 */
[----:B------:R-:W0:Y:S01]  /*0020*/  LDCU.64 UR4, c[0x0][0x358] ;  /* 0x00006b00ff0477ac */ /* 0x000e220008000a00 */
[----:B------:R-:W1:Y:S06]  /*0030*/  S2R R3, SR_TID.X ;  /* 0x0000000000037919 */ /* 0x000e6c0000002100 */
[----:B------:R-:W1:Y:S08]  /*0040*/  S2UR UR6, SR_CTAID.X ;  /* 0x00000000000679c3 */ /* 0x000e700000002500 */
[----:B------:R-:W1:Y:S01]  /*0050*/  LDC R0, c[0x0][0x360] ;  /* 0x0000d800ff007b82 */ /* 0x000e620000000800 */
[----:B0-----:R-:W2:Y:S07]  /*0060*/  LDG.E.64 R6, desc[UR4][R6.64] ;  /* 0x0000000406067981 */ /* 0x001eae000c1e1b00 */
[----:B------:R-:W0:Y:S01]  /*0070*/  LDC.64 R4, c[0x0][0x380] ;  /* 0x0000e000ff047b82 */ /* 0x000e220000000a00 */
[----:B-1----:R-:W-:-:S04]  /*0080*/  IMAD R3, R0, UR6, R3 ;  /* 0x0000000600037c24 */ /* 0x002fc8000f8e0203 */
[----:B0-----:R-:W-:-:S05]  /*0090*/  IMAD.WIDE R4, R3, 0x8, R4 ;  /* 0x0000000803047825 */ /* 0x001fca00078e0204 */
[----:B------:R-:W3:Y:S01]  /*00a0*/  LDG.E.64 R8, desc[UR4][R4.64] ;  /* 0x0000000404087981 */ /* 0x000ee2000c1e1b00 */
[----:B------:R-:W-:Y:S01]  /*00b0*/  IMAD.MOV.U32 R2, RZ, RZ, 0x1 ;  /* 0x00000001ff027424 */ /* 0x000fe200078e00ff */
[----:B------:R-:W-:Y:S01]  /*00c0*/  BSSY.RECONVERGENT B0, `(.L_x_0) ;  /* 0x0000012000007945 */ /* 0x000fe20003800200 */
[----:B--2---:R-:W0:Y:S04]  /*00d0*/  MUFU.RCP64H R3, R7 ;  /* 0x0000000700037308 */ /* 0x004e280000001800 */
[----:B0-----:R-:W-:-:S08]  /*00e0*/  DFMA R10, -R6, R2, 1 ;  /* 0x3ff00000060a742b */ /* 0x001fd00000000102 */
[----:B------:R-:W-:Y:S01]  /*00f0*/  DFMA R10, R10, R10, R10 ;  /* 0x0000000a0a0a722b */ /* 0x000fe2000000000a */
[----:B---3--:R-:W-:-:S07]  /*0100*/  FSETP.GEU.AND P1, PT, |R9|, 6.5827683646048100446e-37, PT ;  /* 0x036000000900780b */ /* 0x008fce0003f2e200 */
[----:B------:R-:W-:-:S08]  /*0110*/  DFMA R10, R2, R10, R2 ;  /* 0x0000000a020a722b */ /* 0x000fd00000000002 */
[----:B------:R-:W-:-:S08]  /*0120*/  DFMA R2, -R6, R10, 1 ;  /* 0x3ff000000602742b */ /* 0x000fd0000000010a */
[----:B------:R-:W-:-:S08]  /*0130*/  DFMA R2, R10, R2, R10 ;  /* 0x000000020a02722b */ /* 0x000fd0000000000a */
[----:B------:R-:W-:-:S08]  /*0140*/  DMUL R10, R8, R2 ;  /* 0x00000002080a7228 */ /* 0x000fd00000000000 */
[----:B------:R-:W-:-:S08]  /*0150*/  DFMA R12, -R6, R10, R8 ;  /* 0x0000000a060c722b */ /* 0x000fd00000000108 */
[----:B------:R-:W-:-:S10]  /*0160*/  DFMA R2, R2, R12, R10 ;  /* 0x0000000c0202722b */ /* 0x000fd4000000000a */
[----:B------:R-:W-:-:S05]  /*0170*/  FFMA R0, RZ, R7, R3 ;  /* 0x00000007ff007223 */ /* 0x000fca0000000003 */
[----:B------:R-:W-:-:S13]  /*0180*/  FSETP.GT.AND P0, PT, |R0|, 1.469367938527859385e-39, PT ;  /* 0x001000000000780b */ /* 0x000fda0003f04200 */
[----:B------:R-:W-:Y:S05]  /*0190*/  @P0 BRA P1, `(.L_x_1) ;  /* 0x0000000000100947 */ /* 0x000fea0000800000 */
[----:B------:R-:W-:-:S07]  /*01a0*/  MOV R0, 0x1c0 ;  /* 0x000001c000007802 */ /* 0x000fce0000000f00 */
[----:B------:R-:W-:Y:S05]  /*01b0*/  CALL.REL.NOINC `($__internal_0_$__cuda_sm20_div_rn_f64_full) ;  /* 0x0000000000147944 */ /* 0x000fea0003c00000 */
[----:B------:R-:W-:Y:S02]  /*01c0*/  IMAD.MOV.U32 R2, RZ, RZ, R12 ;  /* 0x000000ffff027224 */ /* 0x000fe400078e000c */
[----:B------:R-:W-:-:S07]  /*01d0*/  IMAD.MOV.U32 R3, RZ, RZ, R13 ;  /* 0x000000ffff037224 */ /* 0x000fce00078e000d */
.L_x_1:
[----:B------:R-:W-:Y:S05]  /*01e0*/  BSYNC.RECONVERGENT B0 ;  /* 0x0000000000007941 */ /* 0x000fea0003800200 */
.L_x_0:
[----:B------:R-:W-:Y:S01]  /*01f0*/  STG.E.64 desc[UR4][R4.64], R2 ;  /* 0x0000000204007986 */ /* 0x000fe2000c101b04 */
[----:B------:R-:W-:Y:S05]  /*0200*/  EXIT ;  /* 0x000000000000794d */ /* 0x000fea0003800000 */
        .weak           $__internal_0_$__cuda_sm20_div_rn_f64_full
        .type           $__internal_0_$__cuda_sm20_div_rn_f64_full,@function
        .size           $__internal_0_$__cuda_sm20_div_rn_f64_full,(.L_x_17 - $__internal_0_$__cuda_sm20_div_rn_f64_full)
$__internal_0_$__cuda_sm20_div_rn_f64_full:
[C---:B------:R-:W-:Y:S01]  /*0210*/  FSETP.GEU.AND P0, PT, |R7|.reuse, 1.469367938527859385e-39, PT ;  /* 0x001000000700780b */ /* 0x040fe20003f0e200 */
[----:B------:R-:W-:Y:S01]  /*0220*/  IMAD.MOV.U32 R16, RZ, RZ, 0x1 ;  /* 0x00000001ff107424 */ /* 0x000fe200078e00ff */
[----:B------:R-:W-:Y:S01]  /*0230*/  LOP3.LUT R2, R7, 0x800fffff, RZ, 0xc0, !PT ;  /* 0x800fffff07027812 */ /* 0x000fe200078ec0ff */
[----:B------:R-:W-:Y:S01]  /*0240*/  BSSY.RECONVERGENT B1, `(.L_x_2) ;  /* 0x0000055000017945 */ /* 0x000fe20003800200 */
[C---:B------:R-:W-:Y:S02]  /*0250*/  FSETP.GEU.AND P2, PT, |R9|.reuse, 1.469367938527859385e-39, PT ;  /* 0x001000000900780b */ /* 0x040fe40003f4e200 */
[----:B------:R-:W-:Y:S01]  /*0260*/  LOP3.LUT R3, R2, 0x3ff00000, RZ, 0xfc, !PT ;  /* 0x3ff0000002037812 */ /* 0x000fe200078efcff */
[----:B------:R-:W-:Y:S01]  /*0270*/  IMAD.MOV.U32 R2, RZ, RZ, R6 ;  /* 0x000000ffff027224 */ /* 0x000fe200078e0006 */
[----:B------:R-:W-:Y:S02]  /*0280*/  LOP3.LUT R12, R9, 0x7ff00000, RZ, 0xc0, !PT ;  /* 0x7ff00000090c7812 */ /* 0x000fe400078ec0ff */
[----:B------:R-:W-:-:S03]  /*0290*/  LOP3.LUT R15, R7, 0x7ff00000, RZ, 0xc0, !PT ;  /* 0x7ff00000070f7812 */ /* 0x000fc600078ec0ff */
[----:B------:R-:W-:Y:S01]  /*02a0*/  @!P0 DMUL R2, R6, 8.98846567431157953865e+307 ;  /* 0x7fe0000006028828 */ /* 0x000fe20000000000 */
[----:B------:R-:W-:-:S03]  /*02b0*/  ISETP.GE.U32.AND P1, PT, R12, R15, PT ;  /* 0x0000000f0c00720c */ /* 0x000fc60003f26070 */
[----:B------:R-:W-:Y:S01]  /*02c0*/  @!P2 LOP3.LUT R13, R7, 0x7ff00000, RZ, 0xc0, !PT ;  /* 0x7ff00000070da812 */ /* 0x000fe200078ec0ff */
[----:B------:R-:W-:Y:S01]  /*02d0*/  @!P2 IMAD.MOV.U32 R18, RZ, RZ, RZ ;  /* 0x000000ffff12a224 */ /* 0x000fe200078e00ff */
[----:B------:R-:W0:Y:S02]  /*02e0*/  MUFU.RCP64H R17, R3 ;  /* 0x0000000300117308 */ /* 0x000e240000001800 */
[----:B------:R-:W-:Y:S01]  /*02f0*/  @!P2 ISETP.GE.U32.AND P3, PT, R12, R13, PT ;  /* 0x0000000d0c00a20c */ /* 0x000fe20003f66070 */
[----:B------:R-:W-:-:S05]  /*0300*/  IMAD.MOV.U32 R13, RZ, RZ, 0x1ca00000 ;  /* 0x1ca00000ff0d7424 */ /* 0x000fca00078e00ff */
[----:B------:R-:W-:-:S04]  /*0310*/  @!P2 SEL R19, R13, 0x63400000, !P3 ;  /* 0x634000000d13a807 */ /* 0x000fc80005800000 */
[----:B------:R-:W-:-:S04]  /*0320*/  @!P2 LOP3.LUT R19, R19, 0x80000000, R9, 0xf8, !PT ;  /* 0x800000001313a812 */ /* 0x000fc800078ef809 */
[----:B------:R-:W-:Y:S01]  /*0330*/  @!P2 LOP3.LUT R19, R19, 0x100000, RZ, 0xfc, !PT ;  /* 0x001000001313a812 */ /* 0x000fe200078efcff */
[----:B0-----:R-:W-:-:S08]  /*0340*/  DFMA R10, R16, -R2, 1 ;  /* 0x3ff00000100a742b */ /* 0x001fd00000000802 */
[----:B------:R-:W-:-:S08]  /*0350*/  DFMA R10, R10, R10, R10 ;  /* 0x0000000a0a0a722b */ /* 0x000fd0000000000a */
[----:B------:R-:W-:Y:S01]  /*0360*/  DFMA R16, R16, R10, R16 ;  /* 0x0000000a1010722b */ /* 0x000fe20000000010 */
[----:B------:R-:W-:Y:S01]  /*0370*/  SEL R11, R13, 0x63400000, !P1 ;  /* 0x634000000d0b7807 */ /* 0x000fe20004800000 */
[----:B------:R-:W-:-:S03]  /*0380*/  IMAD.MOV.U32 R10, RZ, RZ, R8 ;  /* 0x000000ffff0a7224 */ /* 0x000fc600078e0008 */
[----:B------:R-:W-:-:S03]  /*0390*/  LOP3.LUT R11, R11, 0x800fffff, R9, 0xf8, !PT ;  /* 0x800fffff0b0b7812 */ /* 0x000fc600078ef809 */
[----:B------:R-:W-:-:S03]  /*03a0*/  DFMA R20, R16, -R2, 1 ;  /* 0x3ff000001014742b */ /* 0x000fc60000000802 */
[----:B------:R-:W-:-:S05]  /*03b0*/  @!P2 DFMA R10, R10, 2, -R18 ;  /* 0x400000000a0aa82b */ /* 0x000fca0000000812 */
[----:B------:R-:W-:Y:S01]  /*03c0*/  DFMA R16, R16, R20, R16 ;  /* 0x000000141010722b */ /* 0x000fe20000000010 */
[----:B------:R-:W-:Y:S02]  /*03d0*/  IMAD.MOV.U32 R21, RZ, RZ, R12 ;  /* 0x000000ffff157224 */ /* 0x000fe400078e000c */
[----:B------:R-:W-:Y:S01]  /*03e0*/  IMAD.MOV.U32 R20, RZ, RZ, R15 ;  /* 0x000000ffff147224 */ /* 0x000fe200078e000f */
[----:B------:R-:W-:Y:S02]  /*03f0*/  @!P0 LOP3.LUT R20, R3, 0x7ff00000, RZ, 0xc0, !PT ;  /* 0x7ff0000003148812 */ /* 0x000fe400078ec0ff */
[----:B------:R-:W-:Y:S02]  /*0400*/  @!P2 LOP3.LUT R21, R11, 0x7ff00000, RZ, 0xc0, !PT ;  /* 0x7ff000000b15a812 */ /* 0x000fe400078ec0ff */
[----:B------:R-:W-:Y:S01]  /*0410*/  DMUL R18, R16, R10 ;  /* 0x0000000a10127228 */ /* 0x000fe20000000000 */
[----:B------:R-:W-:Y:S02]  /*0420*/  VIADD R23, R20, 0xffffffff ;  /* 0xffffffff14177836 */ /* 0x000fe40000000000 */
[----:B------:R-:W-:-:S05]  /*0430*/  VIADD R22, R21, 0xffffffff ;  /* 0xffffffff15167836 */ /* 0x000fca0000000000 */
[----:B------:R-:W-:Y:S01]  /*0440*/  DFMA R14, R18, -R2, R10 ;  /* 0x80000002120e722b */ /* 0x000fe2000000000a */
[----:B------:R-:W-:-:S04]  /*0450*/  ISETP.GT.U32.AND P0, PT, R22, 0x7feffffe, PT ;  /* 0x7feffffe1600780c */ /* 0x000fc80003f04070 */
[----:B------:R-:W-:-:S03]  /*0460*/  ISETP.GT.U32.OR P0, PT, R23, 0x7feffffe, P0 ;  /* 0x7feffffe1700780c */ /* 0x000fc60000704470 */
[----:B------:R-:W-:-:S10]  /*0470*/  DFMA R14, R16, R14, R18 ;  /* 0x0000000e100e722b */ /* 0x000fd40000000012 */
[----:B------:R-:W-:Y:S05]  /*0480*/  @P0 BRA `(.L_x_3) ;  /* 0x00000000006c0947 */ /* 0x000fea0003800000 */
[----:B------:R-:W-:-:S04]  /*0490*/  LOP3.LUT R9, R7, 0x7ff00000, RZ, 0xc0, !PT ;  /* 0x7ff0000007097812 */ /* 0x000fc800078ec0ff */
[CC--:B------:R-:W-:Y:S02]  /*04a0*/  VIADDMNMX R8, R12.reuse, -R9.reuse, 0xb9600000, !PT ;  /* 0xb96000000c087446 */ /* 0x0c0fe40007800909 */
[----:B------:R-:W-:Y:S02]  /*04b0*/  ISETP.GE.U32.AND P0, PT, R12, R9, PT ;  /* 0x000000090c00720c */ /* 0x000fe40003f06070 */
[----:B------:R-:W-:Y:S02]  /*04c0*/  VIMNMX R8, PT, PT, R8, 0x46a00000, PT ;  /* 0x46a0000008087848 */ /* 0x000fe40003fe0100 */
[----:B------:R-:W-:-:S05]  /*04d0*/  SEL R13, R13, 0x63400000, !P0 ;  /* 0x634000000d0d7807 */ /* 0x000fca0004000000 */
[----:B------:R-:W-:Y:S02]  /*04e0*/  IMAD.IADD R16, R8, 0x1, -R13 ;  /* 0x0000000108107824 */ /* 0x000fe400078e0a0d */
[----:B------:R-:W-:Y:S02]  /*04f0*/  IMAD.MOV.U32 R8, RZ, RZ, RZ ;  /* 0x000000ffff087224 */ /* 0x000fe400078e00ff */
[----:B------:R-:W-:-:S06]  /*0500*/  VIADD R9, R16, 0x7fe00000 ;  /* 0x7fe0000010097836 */ /* 0x000fcc0000000000 */
[----:B------:R-:W-:-:S10]  /*0510*/  DMUL R12, R14, R8 ;  /* 0x000000080e0c7228 */ /* 0x000fd40000000000 */
[----:B------:R-:W-:-:S13]  /*0520*/  FSETP.GTU.AND P0, PT, |R13|, 1.469367938527859385e-39, PT ;  /* 0x001000000d00780b */ /* 0x000fda0003f0c200 */
[----:B------:R-:W-:Y:S05]  /*0530*/  @P0 BRA `(.L_x_4) ;  /* 0x0000000000940947 */ /* 0x000fea0003800000 */
[----:B------:R-:W-:Y:S01]  /*0540*/  DFMA R2, R14, -R2, R10 ;  /* 0x800000020e02722b */ /* 0x000fe2000000000a */
[----:B------:R-:W-:-:S09]  /*0550*/  IMAD.MOV.U32 R8, RZ, RZ, RZ ;  /* 0x000000ffff087224 */ /* 0x000fd200078e00ff */
[C---:B------:R-:W-:Y:S02]  /*0560*/  FSETP.NEU.AND P0, PT, R3.reuse, RZ, PT ;  /* 0x000000ff0300720b */ /* 0x040fe40003f0d000 */
[----:B------:R-:W-:-:S04]  /*0570*/  LOP3.LUT R7, R3, 0x80000000, R7, 0x48, !PT ;  /* 0x8000000003077812 */ /* 0x000fc800078e4807 */
[----:B------:R-:W-:-:S07]  /*0580*/  LOP3.LUT R9, R7, R9, RZ, 0xfc, !PT ;  /* 0x0000000907097212 */ /* 0x000fce00078efcff */
[----:B------:R-:W-:Y:S05]  /*0590*/  @!P0 BRA `(.L_x_4) ;  /* 0x00000000007c8947 */ /* 0x000fea0003800000 */
[----:B------:R-:W-:Y:S01]  /*05a0*/  IMAD.MOV R3, RZ, RZ, -R16 ;  /* 0x000000ffff037224 */ /* 0x000fe200078e0a10 */
[----:B------:R-:W-:Y:S01]  /*05b0*/  DMUL.RP R8, R14, R8 ;  /* 0x000000080e087228 */ /* 0x000fe20000008000 */
[----:B------:R-:W-:-:S06]  /*05c0*/  IMAD.MOV.U32 R2, RZ, RZ, RZ ;  /* 0x000000ffff027224 */ /* 0x000fcc00078e00ff */
[----:B------:R-:W-:-:S03]  /*05d0*/  DFMA R2, R12, -R2, R14 ;  /* 0x800000020c02722b */ /* 0x000fc6000000000e */
[----:B------:R-:W-:-:S03]  /*05e0*/  LOP3.LUT R7, R9, R7, RZ, 0x3c, !PT ;  /* 0x0000000709077212 */ /* 0x000fc600078e3cff */
[----:B------:R-:W-:-:S04]  /*05f0*/  IADD3 R2, PT, PT, -R16, -0x43300000, RZ ;  /* 0xbcd0000010027810 */ /* 0x000fc80007ffe1ff */
[----:B------:R-:W-:-:S04]  /*0600*/  FSETP.NEU.AND P0, PT, |R3|, R2, PT ;  /* 0x000000020300720b */ /* 0x000fc80003f0d200 */
[----:B------:R-:W-:Y:S02]  /*0610*/  FSEL R12, R8, R12, !P0 ;  /* 0x0000000c080c7208 */ /* 0x000fe40004000000 */
[----:B------:R-:W-:Y:S01]  /*0620*/  FSEL R13, R7, R13, !P0 ;  /* 0x0000000d070d7208 */ /* 0x000fe20004000000 */
[----:B------:R-:W-:Y:S06]  /*0630*/  BRA `(.L_x_4) ;  /* 0x0000000000547947 */ /* 0x000fec0003800000 */
.L_x_3:
[----:B------:R-:W-:-:S14]  /*0640*/  DSETP.NAN.AND P0, PT, R8, R8, PT ;  /* 0x000000080800722a */ /* 0x000fdc0003f08000 */
[----:B------:R-:W-:Y:S05]  /*0650*/  @P0 BRA `(.L_x_5) ;  /* 0x0000000000440947 */ /* 0x000fea0003800000 */
[----:B------:R-:W-:-:S14]  /*0660*/  DSETP.NAN.AND P0, PT, R6, R6, PT ;  /* 0x000000060600722a */ /* 0x000fdc0003f08000 */
[----:B------:R-:W-:Y:S05]  /*0670*/  @P0 BRA `(.L_x_6) ;  /* 0x0000000000300947 */ /* 0x000fea0003800000 */
[----:B------:R-:W-:Y:S01]  /*0680*/  ISETP.NE.AND P0, PT, R21, R20, PT ;  /* 0x000000141500720c */ /* 0x000fe20003f05270 */
[----:B------:R-:W-:Y:S02]  /*0690*/  IMAD.MOV.U32 R12, RZ, RZ, 0x0 ;  /* 0x00000000ff0c7424 */ /* 0x000fe400078e00ff */
[----:B------:R-:W-:-:S10]  /*06a0*/  IMAD.MOV.U32 R13, RZ, RZ, -0x80000 ;  /* 0xfff80000ff0d7424 */ /* 0x000fd400078e00ff */
[----:B------:R-:W-:Y:S05]  /*06b0*/  @!P0 BRA `(.L_x_4) ;  /* 0x0000000000348947 */ /* 0x000fea0003800000 */
[----:B------:R-:W-:Y:S02]  /*06c0*/  ISETP.NE.AND P0, PT, R21, 0x7ff00000, PT ;  /* 0x7ff000001500780c */ /* 0x000fe40003f05270 */
[----:B------:R-:W-:Y:S02]  /*06d0*/  LOP3.LUT R13, R9, 0x80000000, R7, 0x48, !PT ;  /* 0x80000000090d7812 */ /* 0x000fe400078e4807 */
[----:B------:R-:W-:-:S13]  /*06e0*/  ISETP.EQ.OR P0, PT, R20, RZ, !P0 ;  /* 0x000000ff1400720c */ /* 0x000fda0004702670 */
[----:B------:R-:W-:Y:S01]  /*06f0*/  @P0 LOP3.LUT R2, R13, 0x7ff00000, RZ, 0xfc, !PT ;  /* 0x7ff000000d020812 */ /* 0x000fe200078efcff */
[----:B------:R-:W-:Y:S02]  /*0700*/  @!P0 IMAD.MOV.U32 R12, RZ, RZ, RZ ;  /* 0x000000ffff0c8224 */ /* 0x000fe400078e00ff */
[----:B------:R-:W-:Y:S02]  /*0710*/  @P0 IMAD.MOV.U32 R12, RZ, RZ, RZ ;  /* 0x000000ffff0c0224 */ /* 0x000fe400078e00ff */
[----:B------:R-:W-:Y:S01]  /*0720*/  @P0 IMAD.MOV.U32 R13, RZ, RZ, R2 ;  /* 0x000000ffff0d0224 */ /* 0x000fe200078e0002 */
[----:B------:R-:W-:Y:S06]  /*0730*/  BRA `(.L_x_4) ;  /* 0x0000000000147947 */ /* 0x000fec0003800000 */
.L_x_6:
[----:B------:R-:W-:Y:S01]  /*0740*/  LOP3.LUT R13, R7, 0x80000, RZ, 0xfc, !PT ;  /* 0x00080000070d7812 */ /* 0x000fe200078efcff */
[----:B------:R-:W-:Y:S01]  /*0750*/  IMAD.MOV.U32 R12, RZ, RZ, R6 ;  /* 0x000000ffff0c7224 */ /* 0x000fe200078e0006 */
[----:B------:R-:W-:Y:S06]  /*0760*/  BRA `(.L_x_4) ;  /* 0x0000000000087947 */ /* 0x000fec0003800000 */
.L_x_5:
[----:B------:R-:W-:Y:S01]  /*0770*/  LOP3.LUT R13, R9, 0x80000, RZ, 0xfc, !PT ;  /* 0x00080000090d7812 */ /* 0x000fe200078efcff */
[----:B------:R-:W-:-:S07]  /*0780*/  IMAD.MOV.U32 R12, RZ, RZ, R8 ;  /* 0x000000ffff0c7224 */ /* 0x000fce00078e0008 */
.L_x_4:
[----:B------:R-:W-:Y:S05]  /*0790*/  BSYNC.RECONVERGENT B1 ;  /* 0x0000000000017941 */ /* 0x000fea0003800200 */
.L_x_2:
[----:B------:R-:W-:Y:S02]  /*07a0*/  IMAD.MOV.U32 R2, RZ, RZ, R0 ;  /* 0x000000ffff027224 */ /* 0x000fe400078e0000 */
[----:B------:R-:W-:-:S04]  /*07b0*/  IMAD.MOV.U32 R3, RZ, RZ, 0x0 ;  /* 0x00000000ff037424 */ /* 0x000fc800078e00ff */
[----:B------:R-:W-:Y:S05]  /*07c0*/  RET.REL.NODEC R2 `(_Z18NORMALIZE_FUNCTIONPdS_) ;  /* 0xfffffff8020c7950 */ /* 0x000fea0003c3ffff */
.L_x_7:
[----:B------:R-:W-:-:S00]  /*07d0*/  BRA `(.L_x_7) ;  /* 0xfffffffc00fc7947 */ /* 0x000fc0000383ffff */
[----:B------:R-:W-:-:S00]  /*07e0*/  NOP ;  /* 0x0000000000007918 */ /* 0x000fc00000000000 */
        /* <DEDUP_REMOVED lines=9> */
.L_x_17:


//--------------------- .text._Z18NORMALIZE_CONSTANTPdS_ --------------------------
	.section	.text._Z18NORMALIZE_CONSTANTPdS_,"ax",@progbits
	.align	128
        .global         _Z18NORMALIZE_CONSTANTPdS_
        .type           _Z18NORMALIZE_CONSTANTPdS_,@function
        .size           _Z18NORMALIZE_CONSTANTPdS_,(.L_x_18 - _Z18NORMALIZE_CONSTANTPdS_)
        .other          _Z18NORMALIZE_CONSTANTPdS_,@"STO_CUDA_ENTRY STV_DEFAULT"
_Z18NORMALIZE_CONSTANTPdS_:
.text._Z18NORMALIZE_CONSTANTPdS_:
[----:B------:R-:W-:Y:S01]  /*0000*/  LDC R1, c[0x0][0x37c] ;  /* 0x0000df00ff017b82 */ /* 0x000fe20000000800 */
[----:B------:R-:W0:Y:S07]  /*0010*/  S2R R5, SR_TID.X ;  /* 0x0000000000057919 */ /* 0x000e2e0000002100 */
[----:B------:R-:W0:Y:S01]  /*0020*/  S2UR UR6, SR_CTAID.X ;  /* 0x00000000000679c3 */ /* 0x000e220000002500 */
[----:B------:R-:W1:Y:S07]  /*0030*/  LDCU.64 UR4, c[0x0][0x358] ;  /* 0x00006b00ff0477ac */ /* 0x000e6e0008000a00 */
[----:B------:R-:W0:Y:S08]  /*0040*/  LDC R0, c[0x0][0x360] ;  /* 0x0000d800ff007b82 */ /* 0x000e300000000800 */
[----:B------:R-:W2:Y:S01]  /*0050*/  LDC.64 R2, c[0x0][0x380] ;  /* 0x0000e000ff027b82 */ /* 0x000ea20000000a00 */
[----:B0-----:R-:W-:-:S04]  /*0060*/  IMAD R5, R0, UR6, R5 ;  /* 0x0000000600057c24 */ /* 0x001fc8000f8e0205 */
[----:B--2---:R-:W-:-:S06]  /*0070*/  IMAD.WIDE R2, R5, 0x8, R2 ;  /* 0x0000000805027825 */ /* 0x004fcc00078e0202 */
[----:B-1----:R-:W5:Y:S01]  /*0080*/  LDG.E.64 R2, desc[UR4][R2.64] ;  /* 0x0000000402027981 */ /* 0x002f62000c1e1b00 */
[----:B------:R-:W-:Y:S01]  /*0090*/  BSSY.RECONVERGENT B0, `(.L_x_8) ;  /* 0x0000003000007945 */ /* 0x000fe20003800200 */
[----:B------:R-:W-:-:S07]  /*00a0*/  MOV R0, 0xc0 ;  /* 0x000000c000007802 */ /* 0x000fce0000000f00 */
[----:B-----5:R-:W-:Y:S05]  /*00b0*/  CALL.REL.NOINC `($_Z18NORMALIZE_CONSTANTPdS_$__internal_accurate_pow) ;  /* 0x0000000000647944 */ /* 0x020fea0003c00000 */
[----:B------:R-:W-:Y:S05]  /*00c0*/  BSYNC.RECONVERGENT B0 ;  /* 0x0000000000007941 */ /* 0x000fea0003800200 */
.L_x_8:
[----:B------:R-:W0:Y:S02]  /*00d0*/  LDC.64 R6, c[0x0][0x388] ;  /* 0x0000e200ff067b82 */ /* 0x000e240000000a00 */
[----:B0-----:R0:W5:Y:S01]  /*00e0*/  LDG.E.64 R8, desc[UR4][R6.64] ;  /* 0x0000000406087981 */ /* 0x001162000c1e1b00 */
[C---:B------:R-:W-:Y:S01]  /*00f0*/  DADD R4, R2.reuse, 2 ;  /* 0x4000000002047429 */ /* 0x040fe20000000000 */
[----:B------:R-:W-:Y:S01]  /*0100*/  BSSY.RECONVERGENT B0, `(.L_x_9) ;  /* 0x000000f000007945 */ /* 0x000fe20003800200 */
[C---:B------:R-:W-:Y:S02]  /*0110*/  DSETP.NEU.AND P1, PT, R2.reuse, RZ, PT ;  /* 0x000000ff0200722a */ /* 0x040fe40003f2d000 */
[----:B------:R-:W-:-:S06]  /*0120*/  DSETP.NEU.AND P0, PT, R2, 1, PT ;  /* 0x3ff000000200742a */ /* 0x000fcc0003f0d000 */
[----:B------:R-:W-:Y:S01]  /*0130*/  LOP3.LUT R4, R5, 0x7ff00000, RZ, 0xc0, !PT ;  /* 0x7ff0000005047812 */ /* 0x000fe200078ec0ff */
[----:B------:R-:W-:-:S03]  /*0140*/  IMAD.MOV.U32 R5, RZ, RZ, R11 ;  /* 0x000000ffff057224 */ /* 0x000fc600078e000b */
[----:B------:R-:W-:Y:S01]  /*0150*/  ISETP.NE.AND P2, PT, R4, 0x7ff00000, PT ;  /* 0x7ff000000400780c */ /* 0x000fe20003f45270 */
[----:B------:R-:W-:Y:S01]  /*0160*/  IMAD.MOV.U32 R4, RZ, RZ, R10 ;  /* 0x000000ffff047224 */ /* 0x000fe200078e000a */
[----:B------:R-:W-:-:S11]  /*0170*/  @!P1 CS2R R4, SRZ ;  /* 0x0000000000049805 */ /* 0x000fd6000001ff00 */
[----:B0-----:R-:W-:Y:S05]  /*0180*/  @P2 BRA `(.L_x_10) ;  /* 0x0000000000182947 */ /* 0x001fea0003800000 */
[----:B------:R-:W-:-:S14]  /*0190*/  DSETP.NAN.AND P1, PT, R2, R2, PT ;  /* 0x000000020200722a */ /* 0x000fdc0003f28000 */
[----:B------:R-:W-:Y:S01]  /*01a0*/  @P1 DADD R4, R2, 2 ;  /* 0x4000000002041429 */ /* 0x000fe20000000000 */
[----:B------:R-:W-:Y:S10]  /*01b0*/  @P1 BRA `(.L_x_10) ;  /* 0x00000000000c1947 */ /* 0x000ff40003800000 */
[----:B------:R-:W-:-:S14]  /*01c0*/  DSETP.NEU.AND P1, PT, |R2|, +INF , PT ;  /* 0x7ff000000200742a */ /* 0x000fdc0003f2d200 */
[----:B------:R-:W-:Y:S02]  /*01d0*/  @!P1 IMAD.MOV.U32 R4, RZ, RZ, 0x0 ;  /* 0x00000000ff049424 */ /* 0x000fe400078e00ff */
[----:B------:R-:W-:-:S07]  /*01e0*/  @!P1 IMAD.MOV.U32 R5, RZ, RZ, 0x7ff00000 ;  /* 0x7ff00000ff059424 */ /* 0x000fce00078e00ff */
.L_x_10:
[----:B------:R-:W-:Y:S05]  /*01f0*/  BSYNC.RECONVERGENT B0 ;  /* 0x0000000000007941 */ /* 0x000fea0003800200 */
.L_x_9:
[----:B------:R-:W-:Y:S02]  /*0200*/  FSEL R2, R4, RZ, P0 ;  /* 0x000000ff04027208 */ /* 0x000fe40000000000 */
[----:B------:R-:W-:-:S06]  /*0210*/  FSEL R3, R5, 1.875, P0 ;  /* 0x3ff0000005037808 */ /* 0x000fcc0000000000 */
[----:B-----5:R-:W-:-:S07]  /*0220*/  DADD R8, R8, R2 ;  /* 0x0000000008087229 */ /* 0x020fce0000000002 */
[----:B------:R-:W-:Y:S01]  /*0230*/  STG.E.64 desc[UR4][R6.64], R8 ;  /* 0x0000000806007986 */ /* 0x000fe2000c101b04 */
[----:B------:R-:W-:Y:S05]  /*0240*/  EXIT ;  /* 0x000000000000794d */ /* 0x000fea0003800000 */
        .type           $_Z18NORMALIZE_CONSTANTPdS_$__internal_accurate_pow,@function
        .size           $_Z18NORMALIZE_CONSTANTPdS_$__internal_accurate_pow,(.L_x_18 - $_Z18NORMALIZE_CONSTANTPdS_$__internal_accurate_pow)
$_Z18NORMALIZE_CONSTANTPdS_$__internal_accurate_pow:
[----:B------:R-:W-:Y:S01]  /*0250*/  DADD R6, -RZ, |R2| ;  /* 0x00000000ff067229 */ /* 0x000fe20000000502 */
[----:B------:R-:W-:Y:S01]  /*0260*/  MOV R14, RZ ;  /* 0x000000ff000e7202 */ /* 0x000fe20000000f00 */
[----:B------:R-:W-:Y:S01]  /*0270*/  IMAD.MOV.U32 R10, RZ, RZ, 0x41ad3b5a ;  /* 0x41ad3b5aff0a7424 */ /* 0x000fe200078e00ff */
[----:B------:R-:W-:Y:S01]  /*0280*/  UMOV UR6, 0x7d2cafe2 ;  /* 0x7d2cafe200067882 */ /* 0x000fe20000000000 */
[----:B------:R-:W-:Y:S01]  /*0290*/  IMAD.MOV.U32 R11, RZ, RZ, 0x3ed0f5d2 ;  /* 0x3ed0f5d2ff0b7424 */ /* 0x000fe200078e00ff */
[----:B------:R-:W-:Y:S01]  /*02a0*/  UMOV UR7, 0x3eb0f5ff ;  /* 0x3eb0f5ff00077882 */ /* 0x000fe20000000000 */
[----:B------:R-:W-:Y:S01]  /*02b0*/  UMOV UR8, 0x3b39803f ;  /* 0x3b39803f00087882 */ /* 0x000fe20000000000 */
[----:B------:R-:W-:-:S03]  /*02c0*/  UMOV UR9, 0x3c7abc9e ;  /* 0x3c7abc9e00097882 */ /* 0x000fc60000000000 */
[----:B------:R-:W-:Y:S01]  /*02d0*/  ISETP.GT.U32.AND P0, PT, R7, 0xfffff, PT ;  /* 0x000fffff0700780c */ /* 0x000fe20003f04070 */
[----:B------:R-:W-:-:S12]  /*02e0*/  IMAD.MOV.U32 R4, RZ, RZ, R7 ;  /* 0x000000ffff047224 */ /* 0x000fd800078e0007 */
[----:B------:R-:W-:-:S10]  /*02f0*/  @!P0 DMUL R20, R6, 1.80143985094819840000e+16 ;  /* 0x4350000006148828 */ /* 0x000fd40000000000 */
[----:B------:R-:W-:Y:S01]  /*0300*/  @!P0 MOV R4, R21 ;  /* 0x0000001500048202 */ /* 0x000fe20000000f00 */
[----:B------:R-:W-:-:S03]  /*0310*/  @!P0 IMAD.MOV.U32 R6, RZ, RZ, R20 ;  /* 0x000000ffff068224 */ /* 0x000fc600078e0014 */
[----:B------:R-:W-:Y:S01]  /*0320*/  LOP3.LUT R4, R4, 0x800fffff, RZ, 0xc0, !PT ;  /* 0x800fffff04047812 */ /* 0x000fe200078ec0ff */
[----:B------:R-:W-:Y:S01]  /*0330*/  IMAD.MOV.U32 R12, RZ, RZ, R6 ;  /* 0x000000ffff0c7224 */ /* 0x000fe200078e0006 */
[----:B------:R-:W-:Y:S02]  /*0340*/  SHF.R.U32.HI R6, RZ, 0x14, R7 ;  /* 0x00000014ff067819 */ /* 0x000fe40000011607 */
[----:B------:R-:W-:Y:S02]  /*0350*/  LOP3.LUT R13, R4, 0x3ff00000, RZ, 0xfc, !PT ;  /* 0x3ff00000040d7812 */ /* 0x000fe400078efcff */
[----:B------:R-:W-:Y:S02]  /*0360*/  @!P0 LEA.HI R6, R21, 0xffffffca, RZ, 0xc ;  /* 0xffffffca15068811 */ /* 0x000fe400078f60ff */
[----:B------:R-:W-:Y:S02]  /*0370*/  ISETP.GE.U32.AND P1, PT, R13, 0x3ff6a09f, PT ;  /* 0x3ff6a09f0d00780c */ /* 0x000fe40003f26070 */
[----:B------:R-:W-:-:S11]  /*0380*/  IADD3 R7, PT, PT, R6, -0x3ff, RZ ;  /* 0xfffffc0106077810 */ /* 0x000fd60007ffe0ff */
[----:B------:R-:W-:Y:S02]  /*0390*/  @P1 VIADD R5, R13, 0xfff00000 ;  /* 0xfff000000d051836 */ /* 0x000fe40000000000 */
[----:B------:R-:W-:Y:S02]  /*03a0*/  @P1 VIADD R7, R6, 0xfffffc02 ;  /* 0xfffffc0206071836 */ /* 0x000fe40000000000 */
[----:B------:R-:W-:-:S03]  /*03b0*/  @P1 IMAD.MOV.U32 R13, RZ, RZ, R5 ;  /* 0x000000ffff0d1224 */ /* 0x000fc600078e0005 */
[----:B------:R-:W-:Y:S01]  /*03c0*/  LOP3.LUT R6, R7, 0x80000000, RZ, 0x3c, !PT ;  /* 0x8000000007067812 */ /* 0x000fe200078e3cff */
[----:B------:R-:W-:Y:S02]  /*03d0*/  IMAD.MOV.U32 R7, RZ, RZ, 0x43300000 ;  /* 0x43300000ff077424 */ /* 0x000fe400078e00ff */
[C---:B------:R-:W-:Y:S02]  /*03e0*/  DADD R8, R12.reuse, 1 ;  /* 0x3ff000000c087429 */ /* 0x040fe40000000000 */
[----:B------:R-:W-:-:S04]  /*03f0*/  DADD R12, R12, -1 ;  /* 0xbff000000c0c7429 */ /* 0x000fc80000000000 */
[----:B------:R-:W0:Y:S02]  /*0400*/  MUFU.RCP64H R15, R9 ;  /* 0x00000009000f7308 */ /* 0x000e240000001800 */
[----:B0-----:R-:W-:-:S08]  /*0410*/  DFMA R4, -R8, R14, 1 ;  /* 0x3ff000000804742b */ /* 0x001fd0000000010e */
[----:B------:R-:W-:-:S08]  /*0420*/  DFMA R4, R4, R4, R4 ;  /* 0x000000040404722b */ /* 0x000fd00000000004 */
[----:B------:R-:W-:-:S08]  /*0430*/  DFMA R14, R14, R4, R14 ;  /* 0x000000040e0e722b */ /* 0x000fd0000000000e */
[----:B------:R-:W-:-:S08]  /*0440*/  DMUL R4, R12, R14 ;  /* 0x0000000e0c047228 */ /* 0x000fd00000000000 */
[----:B------:R-:W-:-:S08]  /*0450*/  DFMA R4, R12, R14, R4 ;  /* 0x0000000e0c04722b */ /* 0x000fd00000000004 */
[----:B------:R-:W-:-:S08]  /*0460*/  DMUL R16, R4, R4 ;  /* 0x0000000404107228 */ /* 0x000fd00000000000 */
[----:B------:R-:W-:Y:S01]  /*0470*/  DFMA R8, R16, UR6, R10 ;  /* 0x0000000610087c2b */ /* 0x000fe2000800000a */
[----:B------:R-:W-:Y:S01]  /*0480*/  UMOV UR6, 0x75488a3f ;  /* 0x75488a3f00067882 */ /* 0x000fe20000000000 */
[----:B------:R-:W-:Y:S01]  /*0490*/  UMOV UR7, 0x3ef3b20a ;  /* 0x3ef3b20a00077882 */ /* 0x000fe20000000000 */
[----:B------:R-:W-:-:S05]  /*04a0*/  DADD R10, R12, -R4 ;  /* 0x000000000c0a7229 */ /* 0x000fca0000000804 */
[----:B------:R-:W-:Y:S01]  /*04b0*/  DFMA R8, R16, R8, UR6 ;  /* 0x0000000610087e2b */ /* 0x000fe20008000008 */
[----:B------:R-:W-:Y:S01]  /*04c0*/  UMOV UR6, 0xe4faecd5 ;  /* 0xe4faecd500067882 */ /* 0x000fe20000000000 */
[----:B------:R-:W-:Y:S01]  /*04d0*/  UMOV UR7, 0x3f1745cd ;  /* 0x3f1745cd00077882 */ /* 0x000fe20000000000 */
[----:B------:R-:W-:Y:S02]  /*04e0*/  DADD R22, R10, R10 ;  /* 0x000000000a167229 */ /* 0x000fe4000000000a */
[----:B------:R-:W-:-:S03]  /*04f0*/  DMUL R10, R4, R4 ;  /* 0x00000004040a7228 */ /* 0x000fc60000000000 */
[----:B------:R-:W-:Y:S01]  /*0500*/  DFMA R8, R16, R8, UR6 ;  /* 0x0000000610087e2b */ /* 0x000fe20008000008 */
[----:B------:R-:W-:Y:S01]  /*0510*/  UMOV UR6, 0x258a578b ;  /* 0x258a578b00067882 */ /* 0x000fe20000000000 */
[----:B------:R-:W-:Y:S01]  /*0520*/  UMOV UR7, 0x3f3c71c7 ;  /* 0x3f3c71c700077882 */ /* 0x000fe20000000000 */
[----:B------:R-:W-:Y:S02]  /*0530*/  DFMA R22, R12, -R4, R22 ;  /* 0x800000040c16722b */ /* 0x000fe40000000016 */
[----:B------:R-:W-:-:S03]  /*0540*/  DMUL R12, R4, R10 ;  /* 0x0000000a040c7228 */ /* 0x000fc60000000000 */
[----:B------:R-:W-:Y:S01]  /*0550*/  DFMA R8, R16, R8, UR6 ;  /* 0x0000000610087e2b */ /* 0x000fe20008000008 */
[----:B------:R-:W-:Y:S01]  /*0560*/  UMOV UR6, 0x9242b910 ;  /* 0x9242b91000067882 */ /* 0x000fe20000000000 */
[----:B------:R-:W-:Y:S01]  /*0570*/  UMOV UR7, 0x3f624924 ;  /* 0x3f62492400077882 */ /* 0x000fe20000000000 */
[----:B------:R-:W-:Y:S02]  /*0580*/  DMUL R14, R14, R22 ;  /* 0x000000160e0e7228 */ /* 0x000fe40000000000 */
[----:B------:R-:W-:-:S03]  /*0590*/  DFMA R22, R4, R10, -R12 ;  /* 0x0000000a0416722b */ /* 0x000fc6000000080c */
[----:B------:R-:W-:Y:S01]  /*05a0*/  DFMA R8, R16, R8, UR6 ;  /* 0x0000000610087e2b */ /* 0x000fe20008000008 */
[----:B------:R-:W-:Y:S01]  /*05b0*/  UMOV UR6, 0x99999dfb ;  /* 0x99999dfb00067882 */ /* 0x000fe20000000000 */
[----:B------:R-:W-:-:S03]  /*05c0*/  UMOV UR7, 0x3f899999 ;  /* 0x3f89999900077882 */ /* 0x000fc60000000000 */
[----:B------:R-:W-:Y:S01]  /*05d0*/  VIADD R27, R15, 0x100000 ;  /* 0x001000000f1b7836 */ /* 0x000fe20000000000 */
[----:B------:R-:W-:Y:S01]  /*05e0*/  DFMA R22, R14, R10, R22 ;  /* 0x0000000a0e16722b */ /* 0x000fe20000000016 */
[----:B------:R-:W-:Y:S01]  /*05f0*/  IMAD.MOV.U32 R26, RZ, RZ, R14 ;  /* 0x000000ffff1a7224 */ /* 0x000fe200078e000e */
[----:B------:R-:W-:Y:S01]  /*0600*/  DFMA R18, R16, R8, UR6 ;  /* 0x0000000610127e2b */ /* 0x000fe20008000008 */
[----:B------:R-:W-:Y:S01]  /*0610*/  UMOV UR6, 0x55555555 ;  /* 0x5555555500067882 */ /* 0x000fe20000000000 */
[----:B------:R-:W-:-:S06]  /*0620*/  UMOV UR7, 0x3fb55555 ;  /* 0x3fb5555500077882 */ /* 0x000fcc0000000000 */
[----:B------:R-:W-:-:S08]  /*0630*/  DFMA R8, R16, R18, UR6 ;  /* 0x0000000610087e2b */ /* 0x000fd00008000012 */
[----:B------:R-:W-:Y:S01]  /*0640*/  DADD R24, -R8, UR6 ;  /* 0x0000000608187e29 */ /* 0x000fe20008000100 */
[----:B------:R-:W-:Y:S01]  /*0650*/  UMOV UR6, 0xb9e7b0 ;  /* 0x00b9e7b000067882 */ /* 0x000fe20000000000 */
[----:B------:R-:W-:-:S06]  /*0660*/  UMOV UR7, 0x3c46a4cb ;  /* 0x3c46a4cb00077882 */ /* 0x000fcc0000000000 */
[----:B------:R-:W-:Y:S02]  /*0670*/  DFMA R16, R16, R18, R24 ;  /* 0x000000121010722b */ /* 0x000fe40000000018 */
[----:B------:R-:W-:-:S06]  /*0680*/  DFMA R24, R4, R4, -R10 ;  /* 0x000000040418722b */ /* 0x000fcc000000080a */
[----:B------:R-:W-:Y:S01]  /*0690*/  DADD R16, R16, -UR6 ;  /* 0x8000000610107e29 */ /* 0x000fe20008000000 */
[----:B------:R-:W-:Y:S01]  /*06a0*/  UMOV UR6, 0x80000000 ;  /* 0x8000000000067882 */ /* 0x000fe20000000000 */
[----:B------:R-:W-:Y:S01]  /*06b0*/  DFMA R24, R4, R26, R24 ;  /* 0x0000001a0418722b */ /* 0x000fe20000000018 */
[----:B------:R-:W-:-:S05]  /*06c0*/  UMOV UR7, 0x43300000 ;  /* 0x4330000000077882 */ /* 0x000fca0000000000 */
[----:B------:R-:W-:Y:S02]  /*06d0*/  DADD R18, R8, R16 ;  /* 0x0000000008127229 */ /* 0x000fe40000000010 */
[----:B------:R-:W-:-:S06]  /*06e0*/  DFMA R22, R4, R24, R22 ;  /* 0x000000180416722b */ /* 0x000fcc0000000016 */
[----:B------:R-:W-:Y:S02]  /*06f0*/  DMUL R10, R18, R12 ;  /* 0x0000000c120a7228 */ /* 0x000fe40000000000 */
[----:B------:R-:W-:-:S06]  /*0700*/  DADD R8, R8, -R18 ;  /* 0x0000000008087229 */ /* 0x000fcc0000000812 */
[----:B------:R-:W-:Y:S02]  /*0710*/  DFMA R24, R18, R12, -R10 ;  /* 0x0000000c1218722b */ /* 0x000fe4000000080a */
[----:B------:R-:W-:-:S06]  /*0720*/  DADD R8, R16, R8 ;  /* 0x0000000010087229 */ /* 0x000fcc0000000008 */
[----:B------:R-:W-:-:S08]  /*0730*/  DFMA R22, R18, R22, R24 ;  /* 0x000000161216722b */ /* 0x000fd00000000018 */
[----:B------:R-:W-:-:S08]  /*0740*/  DFMA R22, R8, R12, R22 ;  /* 0x0000000c0816722b */ /* 0x000fd00000000016 */
[----:B------:R-:W-:-:S08]  /*0750*/  DADD R12, R10, R22 ;  /* 0x000000000a0c7229 */ /* 0x000fd00000000016 */
[--C-:B------:R-:W-:Y:S02]  /*0760*/  DADD R8, R4, R12.reuse ;  /* 0x0000000004087229 */ /* 0x100fe4000000000c */
[----:B------:R-:W-:-:S06]  /*0770*/  DADD R10, R10, -R12 ;  /* 0x000000000a0a7229 */ /* 0x000fcc000000080c */
[----:B------:R-:W-:Y:S02]  /*0780*/  DADD R4, R4, -R8 ;  /* 0x0000000004047229 */ /* 0x000fe40000000808 */
[----:B------:R-:W-:-:S06]  /*0790*/  DADD R10, R22, R10 ;  /* 0x00000000160a7229 */ /* 0x000fcc000000000a */
[----:B------:R-:W-:-:S08]  /*07a0*/  DADD R4, R12, R4 ;  /* 0x000000000c047229 */ /* 0x000fd00000000004 */
[----:B------:R-:W-:Y:S02]  /*07b0*/  DADD R4, R10, R4 ;  /* 0x000000000a047229 */ /* 0x000fe40000000004 */
[----:B------:R-:W-:Y:S01]  /*07c0*/  DADD R10, R6, -UR6 ;  /* 0x80000006060a7e29 */ /* 0x000fe20008000000 */
[----:B------:R-:W-:Y:S01]  /*07d0*/  UMOV UR6, 0xfefa39ef ;  /* 0xfefa39ef00067882 */ /* 0x000fe20000000000 */
[----:B------:R-:W-:-:S04]  /*07e0*/  UMOV UR7, 0x3fe62e42 ;  /* 0x3fe62e4200077882 */ /* 0x000fc80000000000 */
[----:B------:R-:W-:-:S08]  /*07f0*/  DADD R4, R14, R4 ;  /* 0x000000000e047229 */ /* 0x000fd00000000004 */
[----:B------:R-:W-:-:S08]  /*0800*/  DADD R6, R8, R4 ;  /* 0x0000000008067229 */ /* 0x000fd00000000004 */
[--C-:B------:R-:W-:Y:S02]  /*0810*/  DFMA R12, R10, UR6, R6.reuse ;  /* 0x000000060a0c7c2b */ /* 0x100fe40008000006 */
[----:B------:R-:W-:-:S06]  /*0820*/  DADD R8, R8, -R6 ;  /* 0x0000000008087229 */ /* 0x000fcc0000000806 */
[----:B------:R-:W-:Y:S02]  /*0830*/  DFMA R14, R10, -UR6, R12 ;  /* 0x800000060a0e7c2b */ /* 0x000fe4000800000c */
[----:B------:R-:W-:-:S06]  /*0840*/  DADD R8, R4, R8 ;  /* 0x0000000004087229 */ /* 0x000fcc0000000008 */
[----:B------:R-:W-:-:S08]  /*0850*/  DADD R14, -R6, R14 ;  /* 0x00000000060e7229 */ /* 0x000fd0000000010e */
[----:B------:R-:W-:-:S08]  /*0860*/  DADD R8, R8, -R14 ;  /* 0x0000000008087229 */ /* 0x000fd0000000080e */
[----:B------:R-:W-:-:S08]  /*0870*/  DFMA R8, R10, UR8, R8 ;  /* 0x000000080a087c2b */ /* 0x000fd00008000008 */
[----:B------:R-:W-:-:S08]  /*0880*/  DADD R6, R12, R8 ;  /* 0x000000000c067229 */ /* 0x000fd00000000008 */
[----:B------:R-:W-:Y:S02]  /*0890*/  DADD R12, R12, -R6 ;  /* 0x000000000c0c7229 */ /* 0x000fe40000000806 */
[----:B------:R-:W-:-:S06]  /*08a0*/  DMUL R4, R6, 2 ;  /* 0x4000000006047828 */ /* 0x000fcc0000000000 */
[----:B------:R-:W-:Y:S02]  /*08b0*/  DADD R10, R8, R12 ;  /* 0x00000000080a7229 */ /* 0x000fe4000000000c */
[----:B------:R-:W-:Y:S01]  /*08c0*/  DFMA R6, R6, 2, -R4 ;  /* 0x400000000606782b */ /* 0x000fe20000000804 */
[----:B------:R-:W-:Y:S01]  /*08d0*/  IMAD.MOV.U32 R8, RZ, RZ, 0x652b82fe ;  /* 0x652b82feff087424 */ /* 0x000fe200078e00ff */
[----:B------:R-:W-:-:S06]  /*08e0*/  MOV R9, 0x3ff71547 ;  /* 0x3ff7154700097802 */ /* 0x000fcc0000000f00 */
[----:B------:R-:W-:-:S08]  /*08f0*/  DFMA R10, R10, 2, R6 ;  /* 0x400000000a0a782b */ /* 0x000fd00000000006 */
[----:B------:R-:W-:-:S08]  /*0900*/  DADD R6, R4, R10 ;  /* 0x0000000004067229 */ /* 0x000fd0000000000a */
[----:B------:R-:W-:Y:S02]  /*0910*/  DFMA R8, R6, R8, 6.75539944105574400000e+15 ;  /* 0x433800000608742b */ /* 0x000fe40000000008 */
[----:B------:R-:W-:Y:S01]  /*0920*/  FSETP.GEU.AND P0, PT, |R7|, 4.1917929649353027344, PT ;  /* 0x4086232b0700780b */ /* 0x000fe20003f0e200 */
[----:B------:R-:W-:-:S05]  /*0930*/  DADD R4, R4, -R6 ;  /* 0x0000000004047229 */ /* 0x000fca0000000806 */
[----:B------:R-:W-:-:S03]  /*0940*/  DADD R12, R8, -6.75539944105574400000e+15 ;  /* 0xc3380000080c7429 */ /* 0x000fc60000000000 */
[----:B------:R-:W-:-:S05]  /*0950*/  DADD R10, R10, R4 ;  /* 0x000000000a0a7229 */ /* 0x000fca0000000004 */
[----:B------:R-:W-:Y:S01]  /*0960*/  DFMA R14, R12, -UR6, R6 ;  /* 0x800000060c0e7c2b */ /* 0x000fe20008000006 */
[----:B------:R-:W-:Y:S01]  /*0970*/  UMOV UR6, 0x3b39803f ;  /* 0x3b39803f00067882 */ /* 0x000fe20000000000 */
[----:B------:R-:W-:-:S06]  /*0980*/  UMOV UR7, 0x3c7abc9e ;  /* 0x3c7abc9e00077882 */ /* 0x000fcc0000000000 */
[----:B------:R-:W-:Y:S01]  /*0990*/  DFMA R12, R12, -UR6, R14 ;  /* 0x800000060c0c7c2b */ /* 0x000fe2000800000e */
[----:B------:R-:W-:Y:S01]  /*09a0*/  UMOV UR6, 0x69ce2bdf ;  /* 0x69ce2bdf00067882 */ /* 0x000fe20000000000 */
[----:B------:R-:W-:Y:S01]  /*09b0*/  IMAD.MOV.U32 R14, RZ, RZ, -0x35dec16 ;  /* 0xfca213eaff0e7424 */ /* 0x000fe200078e00ff */
[----:B------:R-:W-:Y:S01]  /*09c0*/  UMOV UR7, 0x3e5ade15 ;  /* 0x3e5ade1500077882 */ /* 0x000fe20000000000 */
[----:B------:R-:W-:-:S06]  /*09d0*/  IMAD.MOV.U32 R15, RZ, RZ, 0x3e928af3 ;  /* 0x3e928af3ff0f7424 */ /* 0x000fcc00078e00ff */
[----:B------:R-:W-:Y:S01]  /*09e0*/  DFMA R14, R12, UR6, R14 ;  /* 0x000000060c0e7c2b */ /* 0x000fe2000800000e */
[----:B------:R-:W-:Y:S01]  /*09f0*/  UMOV UR6, 0x62401315 ;  /* 0x6240131500067882 */ /* 0x000fe20000000000 */
[----:B------:R-:W-:-:S06]  /*0a00*/  UMOV UR7, 0x3ec71dee ;  /* 0x3ec71dee00077882 */ /* 0x000fcc0000000000 */
[----:B------:R-:W-:Y:S01]  /*0a10*/  DFMA R14, R12, R14, UR6 ;  /* 0x000000060c0e7e2b */ /* 0x000fe2000800000e */
        /* <DEDUP_REMOVED lines=20> */
[----:B------:R-:W-:-:S08]  /*0b60*/  DFMA R14, R12, R14, UR6 ;  /* 0x000000060c0e7e2b */ /* 0x000fd0000800000e */
[----:B------:R-:W-:-:S08]  /*0b70*/  DFMA R14, R12, R14, 1 ;  /* 0x3ff000000c0e742b */ /* 0x000fd0000000000e */
[----:B------:R-:W-:-:S10]  /*0b80*/  DFMA R14, R12, R14, 1 ;  /* 0x3ff000000c0e742b */ /* 0x000fd4000000000e */
[----:B------:R-:W-:Y:S01]  /*0b90*/  IMAD R5, R8, 0x100000, R15 ;  /* 0x0010000008057824 */ /* 0x000fe200078e020f */
[----:B------:R-:W-:Y:S01]  /*0ba0*/  MOV R4, R14 ;  /* 0x0000000e00047202 */ /* 0x000fe20000000f00 */
[----:B------:R-:W-:Y:S06]  /*0bb0*/  @!P0 BRA `(.L_x_11) ;  /* 0x0000000000348947 */ /* 0x000fec0003800000 */
[----:B------:R-:W-:Y:S01]  /*0bc0*/  FSETP.GEU.AND P1, PT, |R7|, 4.2275390625, PT ;  /* 0x408748000700780b */ /* 0x000fe20003f2e200 */
[C---:B------:R-:W-:Y:S02]  /*0bd0*/  DADD R12, R6.reuse, +INF ;  /* 0x7ff00000060c7429 */ /* 0x040fe40000000000 */
[----:B------:R-:W-:-:S08]  /*0be0*/  DSETP.GEU.AND P0, PT, R6, RZ, PT ;  /* 0x000000ff0600722a */ /* 0x000fd00003f0e000 */
[----:B------:R-:W-:Y:S02]  /*0bf0*/  FSEL R5, R13, RZ, P0 ;  /* 0x000000ff0d057208 */ /* 0x000fe40000000000 */
[----:B------:R-:W-:Y:S01]  /*0c00*/  @!P1 LEA.HI R4, R8, R8, RZ, 0x1 ;  /* 0x0000000808049211 */ /* 0x000fe200078f08ff */
[----:B------:R-:W-:-:S03]  /*0c10*/  @!P1 IMAD.MOV.U32 R6, RZ, RZ, R14 ;  /* 0x000000ffff069224 */ /* 0x000fc600078e000e */
[----:B------:R-:W-:Y:S02]  /*0c20*/  @!P1 SHF.R.S32.HI R7, RZ, 0x1, R4 ;  /* 0x00000001ff079819 */ /* 0x000fe40000011404 */
[----:B------:R-:W-:-:S03]  /*0c30*/  FSEL R4, R12, RZ, P0 ;  /* 0x000000ff0c047208 */ /* 0x000fc60000000000 */
[----:B------:R-:W-:Y:S02]  /*0c40*/  @!P1 IMAD.IADD R8, R8, 0x1, -R7 ;  /* 0x0000000108089824 */ /* 0x000fe400078e0a07 */
[----:B------:R-:W-:-:S03]  /*0c50*/  @!P1 IMAD R7, R7, 0x100000, R15 ;  /* 0x0010000007079824 */ /* 0x000fc600078e020f */
[----:B------:R-:W-:Y:S02]  /*0c60*/  @!P1 LEA R9, R8, 0x3ff00000, 0x14 ;  /* 0x3ff0000008099811 */ /* 0x000fe400078ea0ff */
[----:B------:R-:W-:-:S06]  /*0c70*/  @!P1 MOV R8, RZ ;  /* 0x000000ff00089202 */ /* 0x000fcc0000000f00 */
[----:B------:R-:W-:-:S11]  /*0c80*/  @!P1 DMUL R4, R6, R8 ;  /* 0x0000000806049228 */ /* 0x000fd60000000000 */
.L_x_11:
[----:B------:R-:W-:Y:S02]  /*0c90*/  DFMA R6, R10, R4, R4 ;  /* 0x000000040a06722b */ /* 0x000fe40000000004 */
[----:B------:R-:W-:-:S08]  /*0ca0*/  DSETP.NEU.AND P0, PT, |R4|, +INF , PT ;  /* 0x7ff000000400742a */ /* 0x000fd00003f0d200 */
[----:B------:R-:W-:Y:S01]  /*0cb0*/  FSEL R10, R4, R6, !P0 ;  /* 0x00000006040a7208 */ /* 0x000fe20004000000 */
[----:B------:R-:W-:Y:S01]  /*0cc0*/  IMAD.MOV.U32 R4, RZ, RZ, R0 ;  /* 0x000000ffff047224 */ /* 0x000fe200078e0000 */
[----:B------:R-:W-:Y:S01]  /*0cd0*/  FSEL R11, R5, R7, !P0 ;  /* 0x00000007050b7208 */ /* 0x000fe20004000000 */
[----:B------:R-:W-:-:S04]  /*0ce0*/  IMAD.MOV.U32 R5, RZ, RZ, 0x0 ;  /* 0x00000000ff057424 */ /* 0x000fc800078e00ff */
[----:B------:R-:W-:Y:S05]  /*0cf0*/  RET.REL.NODEC R4 `(_Z18NORMALIZE_CONSTANTPdS_) ;  /* 0xfffffff004c07950 */ /* 0x000fea0003c3ffff */
.L_x_12:
        /* <DEDUP_REMOVED lines=16> */
.L_x_18:


//--------------------- .text._Z10FINAL_STEPPdS_di --------------------------
	.section	.text._Z10FINAL_STEPPdS_di,"ax",@progbits
	.align	128
        .global         _Z10FINAL_STEPPdS_di
        .type           _Z10FINAL_STEPPdS_di,@function
        .size           _Z10FINAL_STEPPdS_di,(.L_x_21 - _Z10FINAL_STEPPdS_di)
        .other          _Z10FINAL_STEPPdS_di,@"STO_CUDA_ENTRY STV_DEFAULT"
_Z10FINAL_STEPPdS_di:
.text._Z10FINAL_STEPPdS_di:
[----:B------:R-:W-:Y:S01]  /*0000*/  LDC R1, c[0x0][0x37c] ;  /* 0x0000df00ff017b82 */ /* 0x000fe20000000800 */
[----:B------:R-:W0:Y:S07]  /*0010*/  S2R R7, SR_TID.X ;  /* 0x0000000000077919 */ /* 0x000e2e0000002100 */
[----:B------:R-:W0:Y:S01]  /*0020*/  S2UR UR6, SR_CTAID.X ;  /* 0x00000000000679c3 */ /* 0x000e220000002500 */
[----:B------:R-:W1:Y:S07]  /*0030*/  LDCU.64 UR4, c[0x0][0x358] ;  /* 0x00006b00ff0477ac */ /* 0x000e6e0008000a00 */
[----:B------:R-:W0:Y:S08]  /*0040*/  LDC R0, c[0x0][0x360] ;  /* 0x0000d800ff007b82 */ /* 0x000e300000000800 */
[----:B------:R-:W2:Y:S08]  /*0050*/  LDC.64 R2, c[0x0][0x388] ;  /* 0x0000e200ff027b82 */ /* 0x000eb00000000a00 */
[----:B------:R-:W3:Y:S01]  /*0060*/  LDC.64 R4, c[0x0][0x380] ;  /* 0x0000e000ff047b82 */ /* 0x000ee20000000a00 */
[----:B0-----:R-:W-:Y:S01]  /*0070*/  IMAD R7, R0, UR6, R7 ;  /* 0x0000000600077c24 */ /* 0x001fe2000f8e0207 */
[----:B------:R-:W0:Y:S03]  /*0080*/  LDCU.64 UR6, c[0x0][0x390] ;  /* 0x00007200ff0677ac */ /* 0x000e260008000a00 */
[----:B--2---:R-:W-:-:S06]  /*0090*/  IMAD.WIDE R2, R7, 0x8, R2 ;  /* 0x0000000807027825 */ /* 0x004fcc00078e0202 */
[----:B-1----:R-:W0:Y:S01]  /*00a0*/  LDG.E.64 R2, desc[UR4][R2.64] ;  /* 0x0000000402027981 */ /* 0x002e22000c1e1b00 */
[----:B---3--:R-:W-:-:S05]  /*00b0*/  IMAD.WIDE R4, R7, 0x8, R4 ;  /* 0x0000000807047825 */ /* 0x008fca00078e0204 */
[----:B------:R-:W0:Y:S02]  /*00c0*/  LDG.E.64 R6, desc[UR4][R4.64] ;  /* 0x0000000404067981 */ /* 0x000e24000c1e1b00 */
[----:B0-----:R-:W-:-:S07]  /*00d0*/  DFMA R6, R2, UR6, R6 ;  /* 0x0000000602067c2b */ /* 0x001fce0008000006 */
[----:B------:R-:W-:Y:S01]  /*00e0*/  STG.E.64 desc[UR4][R4.64], R6 ;  /* 0x0000000604007986 */ /* 0x000fe2000c101b04 */
[----:B------:R-:W-:Y:S05]  /*00f0*/  EXIT ;  /* 0x000000000000794d */ /* 0x000fea0003800000 */
.L_x_13:
        /* <DEDUP_REMOVED lines=16> */
.L_x_21:


//--------------------- .text._Z11UPDATE_STEPPdS_S_di --------------------------
	.section	.text._Z11UPDATE_STEPPdS_S_di,"ax",@progbits
	.align	128
        .global         _Z11UPDATE_STEPPdS_S_di
        .type           _Z11UPDATE_STEPPdS_S_di,@function
        .size           _Z11UPDATE_STEPPdS_S_di,(.L_x_22 - _Z11UPDATE_STEPPdS_S_di)
        .other          _Z11UPDATE_STEPPdS_S_di,@"STO_CUDA_ENTRY STV_DEFAULT"
_Z11UPDATE_STEPPdS_S_di:
.text._Z11UPDATE_STEPPdS_S_di:
[----:B------:R-:W-:Y:S01]  /*0000*/  LDC R1, c[0x0][0x37c] ;  /* 0x0000df00ff017b82 */ /* 0x000fe20000000800 */
[----:B------:R-:W0:Y:S07]  /*0010*/  S2R R9, SR_TID.X ;  /* 0x0000000000097919 */ /* 0x000e2e0000002100 */
[----:B------:R-:W0:Y:S01]  /*0020*/  S2UR UR5, SR_CTAID.X ;  /* 0x00000000000579c3 */ /* 0x000e220000002500 */
[----:B------:R-:W1:Y:S01]  /*0030*/  LDCU UR4, c[0x0][0x3a0] ;  /* 0x00007400ff0477ac */ /* 0x000e620008000800 */
[----:B------:R-:W2:Y:S06]  /*0040*/  LDCU.64 UR6, c[0x0][0x388] ;  /* 0x00007100ff0677ac */ /* 0x000eac0008000a00 */
[----:B------:R-:W0:Y:S08]  /*0050*/  LDC R0, c[0x0][0x360] ;  /* 0x0000d800ff007b82 */ /* 0x000e300000000800 */
[----:B------:R-:W3:Y:S01]  /*0060*/  LDC.64 R2, c[0x0][0x390] ;  /* 0x0000e400ff027b82 */ /* 0x000ee20000000a00 */
[----:B-1----:R-:W-:-:S07]  /*0070*/  UIADD3 UR4, UPT, UPT, UR4, -0x1, URZ ;  /* 0xffffffff04047890 */ /* 0x002fce000fffe0ff */
[----:B------:R-:W1:Y:S01]  /*0080*/  LDC.64 R10, c[0x0][0x398] ;  /* 0x0000e600ff0a7b82 */ /* 0x000e620000000a00 */
[----:B0-----:R-:W-:-:S05]  /*0090*/  IMAD R9, R0, UR5, R9 ;  /* 0x0000000500097c24 */ /* 0x001fca000f8e0209 */
[C---:B------:R-:W-:Y:S01]  /*00a0*/  ISETP.GE.AND P0, PT, R9.reuse, UR4, PT ;  /* 0x0000000409007c0c */ /* 0x040fe2000bf06270 */
[----:B------:R-:W0:Y:S03]  /*00b0*/  LDCU.64 UR4, c[0x0][0x358] ;  /* 0x00006b00ff0477ac */ /* 0x000e260008000a00 */
[----:B------:R-:W-:-:S13]  /*00c0*/  ISETP.LT.OR P0, PT, R9, 0x1, P0 ;  /* 0x000000010900780c */ /* 0x000fda0000701670 */
[----:B---3--:R-:W-:Y:S01]  /*00d0*/  @!P0 IMAD.WIDE.U32 R2, R9, 0x8, R2 ;  /* 0x0000000809028825 */ /* 0x008fe200078e0002 */
[----:B------:R-:W3:Y:S04]  /*00e0*/  @P0 LDC.64 R12, c[0x0][0x390] ;  /* 0x0000e400ff0c0b82 */ /* 0x000ee80000000a00 */
[----:B0-----:R-:W4:Y:S04]  /*00f0*/  @!P0 LDG.E.64 R4, desc[UR4][R2.64+0x8] ;  /* 0x0000080402048981 */ /* 0x001f28000c1e1b00 */
[----:B------:R0:W4:Y:S01]  /*0100*/  @!P0 LDG.E.64 R6, desc[UR4][R2.64+-0x8] ;  /* 0xfffff80402068981 */ /* 0x000122000c1e1b00 */
[--C-:B------:R-:W-:Y:S01]  /*0110*/  @P0 SHF.R.S32.HI R0, RZ, 0x1f, R9.reuse ;  /* 0x0000001fff000819 */ /* 0x100fe20000011409 */
[----:B0-----:R-:W-:Y:S01]  /*0120*/  @!P0 IMAD.MOV.U32 R2, RZ, RZ, R9 ;  /* 0x000000ffff028224 */ /* 0x001fe200078e0009 */
[----:B------:R-:W-:Y:S01]  /*0130*/  @P0 MOV R2, R9 ;  /* 0x0000000900020202 */ /* 0x000fe20000000f00 */
[----:B------:R-:W-:-:S02]  /*0140*/  @!P0 IMAD.MOV.U32 R3, RZ, RZ, RZ ;  /* 0x000000ffff038224 */ /* 0x000fc400078e00ff */
[----:B------:R-:W-:Y:S01]  /*0150*/  @P0 IMAD.MOV.U32 R3, RZ, RZ, R0 ;  /* 0x000000ffff030224 */ /* 0x000fe200078e0000 */
[C---:B--2---:R-:W-:Y:S01]  /*0160*/  LEA R8, P1, R2.reuse, UR6, 0x3 ;  /* 0x0000000602087c11 */ /* 0x044fe2000f8218ff */
[----:B----4-:R-:W-:Y:S01]  /*0170*/  @!P0 DADD R4, R4, R6 ;  /* 0x0000000004048229 */ /* 0x010fe20000000006 */
[----:B---3--:R-:W-:Y:S02]  /*0180*/  @P0 IMAD.WIDE R6, R9, 0x8, R12 ;  /* 0x0000000809060825 */ /* 0x008fe400078e020c */
[----:B------:R-:W-:-:S05]  /*0190*/  LEA.HI.X R9, R2, UR7, R3, 0x3, P1 ;  /* 0x0000000702097c11 */ /* 0x000fca00088f1c03 */
[----:B-1----:R-:W-:Y:S01]  /*01a0*/  @!P0 DMUL R4, R4, R10 ;  /* 0x0000000a04048228 */ /* 0x002fe20000000000 */
[----:B------:R-:W2:Y:S09]  /*01b0*/  LDG.E.64 R10, desc[UR4][R8.64] ;  /* 0x00000004080a7981 */ /* 0x000eb2000c1e1b00 */
[----:B------:R-:W2:Y:S01]  /*01c0*/  @P0 LDG.E.64 R4, desc[UR4][R6.64] ;  /* 0x0000000406040981 */ /* 0x000ea2000c1e1b00 */
[----:B------:R-:W0:Y:S02]  /*01d0*/  LDCU.64 UR6, c[0x0][0x398] ;  /* 0x00007300ff0677ac */ /* 0x000e240008000a00 */
[----:B0-----:R-:W-:Y:S01]  /*01e0*/  MOV R2, UR6 ;  /* 0x0000000600027c02 */ /* 0x001fe20008000f00 */
[----:B------:R-:W-:Y:S01]  /*01f0*/  IMAD.U32 R3, RZ, RZ, UR7 ;  /* 0x00000007ff037e24 */ /* 0x000fe2000f8e00ff */
[----:B------:R-:W-:Y:S01]  /*0200*/  @!P0 MOV R2, 0x0 ;  /* 0x0000000000028802 */ /* 0x000fe20000000f00 */
[----:B------:R-:W-:-:S06]  /*0210*/  @!P0 IMAD.MOV.U32 R3, RZ, RZ, 0x3fe00000 ;  /* 0x3fe00000ff038424 */ /* 0x000fcc00078e00ff */
[----:B--2---:R-:W-:-:S07]  /*0220*/  DFMA R2, R4, R2, R10 ;  /* 0x000000020402722b */ /* 0x004fce000000000a */
[----:B------:R-:W-:Y:S01]  /*0230*/  STG.E.64 desc[UR4][R8.64], R2 ;  /* 0x0000000208007986 */ /* 0x000fe2000c101b04 */
[----:B------:R-:W-:Y:S05]  /*0240*/  EXIT ;  /* 0x000000000000794d */ /* 0x000fea0003800000 */
.L_x_14:
        /* <DEDUP_REMOVED lines=11> */
.L_x_22:


//--------------------- .text._Z15DERIVATIVE_STEPPdS_S_di --------------------------
	.section	.text._Z15DERIVATIVE_STEPPdS_S_di,"ax",@progbits
	.align	128
        .global         _Z15DERIVATIVE_STEPPdS_S_di
        .type           _Z15DERIVATIVE_STEPPdS_S_di,@function
        .size           _Z15DERIVATIVE_STEPPdS_S_di,(.L_x_23 - _Z15DERIVATIVE_STEPPdS_S_di)
        .other          _Z15DERIVATIVE_STEPPdS_S_di,@"STO_CUDA_ENTRY STV_DEFAULT"
_Z15DERIVATIVE_STEPPdS_S_di:
.text._Z15DERIVATIVE_STEPPdS_S_di:
[----:B------:R-:W-:Y:S01]  /*0000*/  LDC R1, c[0x0][0x37c] ;  /* 0x0000df00ff017b82 */ /* 0x000fe20000000800 */
[----:B------:R-:W0:Y:S07]  /*0010*/  S2R R0, SR_TID.X ;  /* 0x0000000000007919 */ /* 0x000e2e0000002100 */
[----:B------:R-:W0:Y:S01]  /*0020*/  S2UR UR5, SR_CTAID.X ;  /* 0x00000000000579c3 */ /* 0x000e220000002500 */
[----:B------:R-:W1:Y:S07]  /*0030*/  LDCU UR4, c[0x0][0x3a0] ;  /* 0x00007400ff0477ac */ /* 0x000e6e0008000800 */
[----:B------:R-:W0:Y:S02]  /*0040*/  LDC R3, c[0x0][0x360] ;  /* 0x0000d800ff037b82 */ /* 0x000e240000000800 */
[----:B0-----:R-:W-:-:S05]  /*0050*/  IMAD R0, R3, UR5, R0 ;  /* 0x0000000503007c24 */ /* 0x001fca000f8e0200 */
[----:B-1----:R-:W-:-:S13]  /*0060*/  ISETP.GE.AND P0, PT, R0, UR4, PT ;  /* 0x0000000400007c0c */ /* 0x002fda000bf06270 */
[----:B------:R-:W-:Y:S05]  /*0070*/  @P0 EXIT ;  /* 0x000000000000094d */ /* 0x000fea0003800000 */
[----:B------:R-:W-:Y:S01]  /*0080*/  UIADD3 UR4, UPT, UPT, UR4, -0x1, URZ ;  /* 0xffffffff04047890 */ /* 0x000fe2000fffe0ff */
[----:B------:R-:W-:-:S05]  /*0090*/  ISETP.NE.AND P1, PT, R0, RZ, PT ;  /* 0x000000ff0000720c */ /* 0x000fca0003f25270 */
[----:B------:R-:W-:-:S05]  /*00a0*/  ISETP.NE.AND P0, PT, R0, UR4, PT ;  /* 0x0000000400007c0c */ /* 0x000fca000bf05270 */
[----:B------:R-:W0:Y:S08]  /*00b0*/  LDCU.64 UR4, c[0x0][0x358] ;  /* 0x00006b00ff0477ac */ /* 0x000e300008000a00 */
[----:B------:R-:W-:Y:S05]  /*00c0*/  @P0 BRA P1, `(.L_x_15) ;  /* 0x0000000000240947 */ /* 0x000fea0000800000 */
[----:B------:R-:W1:Y:S08]  /*00d0*/  LDC.64 R2, c[0x0][0x390] ;  /* 0x0000e400ff027b82 */ /* 0x000e700000000a00 */
[----:B------:R-:W2:Y:S08]  /*00e0*/  LDC.64 R4, c[0x0][0x398] ;  /* 0x0000e600ff047b82 */ /* 0x000eb00000000a00 */
[----:B------:R-:W3:Y:S01]  /*00f0*/  LDC.64 R6, c[0x0][0x388] ;  /* 0x0000e200ff067b82 */ /* 0x000ee20000000a00 */
[----:B-1----:R-:W-:-:S06]  /*0100*/  IMAD.WIDE R2, R0, 0x8, R2 ;  /* 0x0000000800027825 */ /* 0x002fcc00078e0202 */
[----:B0-----:R-:W2:Y:S01]  /*0110*/  LDG.E.64 R2, desc[UR4][R2.64] ;  /* 0x0000000402027981 */ /* 0x001ea2000c1e1b00 */
[----:B---3--:R-:W-:Y:S01]  /*0120*/  IMAD.WIDE R6, R0, 0x8, R6 ;  /* 0x0000000800067825 */ /* 0x008fe200078e0206 */
[----:B--2---:R-:W-:-:S07]  /*0130*/  DADD R4, R2, -R4 ;  /* 0x0000000002047229 */ /* 0x004fce0000000804 */
[----:B------:R-:W-:Y:S01]  /*0140*/  STG.E.64 desc[UR4][R6.64], R4 ;  /* 0x0000000406007986 */ /* 0x000fe2000c101b04 */
[----:B------:R-:W-:Y:S05]  /*0150*/  EXIT ;  /* 0x000000000000794d */ /* 0x000fea0003800000 */
.L_x_15:
[----:B------:R-:W1:Y:S08]  /*0160*/  LDC.64 R2, c[0x0][0x390] ;  /* 0x0000e400ff027b82 */ /* 0x000e700000000a00 */
[----:B------:R-:W2:Y:S08]  /*0170*/  LDC.64 R4, c[0x0][0x380] ;  /* 0x0000e000ff047b82 */ /* 0x000eb00000000a00 */
[----:B------:R-:W3:Y:S01]  /*0180*/  LDC.64 R8, c[0x0][0x398] ;  /* 0x0000e600ff087b82 */ /* 0x000ee20000000a00 */
[----:B-1----:R-:W-:-:S07]  /*0190*/  IMAD.WIDE R6, R0, 0x8, R2 ;  /* 0x0000000800067825 */ /* 0x002fce00078e0202 */
[----:B------:R-:W1:Y:S01]  /*01a0*/  LDC.64 R10, c[0x0][0x388] ;  /* 0x0000e200ff0a7b82 */ /* 0x000e620000000a00 */
[----:B0-----:R-:W3:Y:S01]  /*01b0*/  LDG.E.64 R2, desc[UR4][R6.64] ;  /* 0x0000000406027981 */ /* 0x001ee2000c1e1b00 */
[----:B--2---:R-:W-:-:S06]  /*01c0*/  IMAD.WIDE R4, R0, 0x8, R4 ;  /* 0x0000000800047825 */ /* 0x004fcc00078e0204 */
[----:B------:R-:W2:Y:S01]  /*01d0*/  LDG.E.64 R4, desc[UR4][R4.64] ;  /* 0x0000000404047981 */ /* 0x000ea2000c1e1b00 */
[----:B-1----:R-:W-:Y:S01]  /*01e0*/  IMAD.WIDE R10, R0, 0x8, R10 ;  /* 0x00000008000a7825 */ /* 0x002fe200078e020a */
[----:B---3--:R-:W-:-:S08]  /*01f0*/  DADD R2, R2, -R8 ;  /* 0x0000000002027229 */ /* 0x008fd00000000808 */
[----:B--2---:R-:W-:-:S07]  /*0200*/  DMUL R2, R2, R4 ;  /* 0x0000000402027228 */ /* 0x004fce0000000000 */
[----:B------:R-:W-:Y:S01]  /*0210*/  STG.E.64 desc[UR4][R10.64], R2 ;  /* 0x000000020a007986 */ /* 0x000fe2000c101b04 */
[----:B------:R-:W-:Y:S05]  /*0220*/  EXIT ;  /* 0x000000000000794d */ /* 0x000fea0003800000 */
.L_x_16:
        /* <DEDUP_REMOVED lines=13> */
.L_x_23:


//--------------------- .nv.shared.reserved.0     --------------------------
	.section	.nv.shared.reserved.0,"aw",@nobits
	.weak		__nv_reservedSMEM_offset_0_alias
	.size		__nv_reservedSMEM_offset_0_alias, 0, 64
	.other		__nv_reservedSMEM_offset_0_alias,@"STO_CUDA_RESERVED_SHARED STV_DEFAULT"
__nv_reservedSMEM_offset_0_alias:
	.zero		0
	.zero		64


//--------------------- .nv.constant0._Z18NORMALIZE_FUNCTIONPdS_ --------------------------
	.section	.nv.constant0._Z18NORMALIZE_FUNCTIONPdS_,"a",@progbits
	.sectionflags	@""
	.align	4
.nv.constant0._Z18NORMALIZE_FUNCTIONPdS_:
	.zero		912


//--------------------- .nv.constant0._Z18NORMALIZE_CONSTANTPdS_ --------------------------
	.section	.nv.constant0._Z18NORMALIZE_CONSTANTPdS_,"a",@progbits
	.sectionflags	@""
	.align	4
.nv.constant0._Z18NORMALIZE_CONSTANTPdS_:
	.zero		912


//--------------------- .nv.constant0._Z10FINAL_STEPPdS_di --------------------------
	.section	.nv.constant0._Z10FINAL_STEPPdS_di,"a",@progbits
	.sectionflags	@""
	.align	4
.nv.constant0._Z10FINAL_STEPPdS_di:
	.zero		924


//--------------------- .nv.constant0._Z11UPDATE_STEPPdS_S_di --------------------------
	.section	.nv.constant0._Z11UPDATE_STEPPdS_S_di,"a",@progbits
	.sectionflags	@""
	.align	4
.nv.constant0._Z11UPDATE_STEPPdS_S_di:
	.zero		932


//--------------------- .nv.constant0._Z15DERIVATIVE_STEPPdS_S_di --------------------------
	.section	.nv.constant0._Z15DERIVATIVE_STEPPdS_S_di,"a",@progbits
	.sectionflags	@""
	.align	4
.nv.constant0._Z15DERIVATIVE_STEPPdS_S_di:
	.zero		932


//--------------------- SYMBOLS --------------------------

	.type		.nv.reservedSmem.offset0,@object
	.size		.nv.reservedSmem.offset0,0x4
